//
// Generated by NVIDIA NVVM Compiler
//
// Compiler Build ID: CL-36424714
// Cuda compilation tools, release 13.0, V13.0.88
// Based on NVVM 20.0.0
//

.version 9.0
.target sm_100
.address_size 64

	// .globl	_Z14v1_convolutionILi8ELi4ELi5ELi5ELi64ELi6ELi6ELi26ELi18EEvPfS0_S0_S0_iiiiiiiii
// _ZZ14v1_convolutionILi8ELi4ELi5ELi5ELi64ELi6ELi6ELi26ELi18EEvPfS0_S0_S0_iiiiiiiiiE8s_kernel has been demoted
// _ZZ14v1_convolutionILi8ELi4ELi5ELi5ELi64ELi6ELi6ELi26ELi18EEvPfS0_S0_S0_iiiiiiiiiE4s_in has been demoted

.visible .entry _Z14v1_convolutionILi8ELi4ELi5ELi5ELi64ELi6ELi6ELi26ELi18EEvPfS0_S0_S0_iiiiiiiii(
	.param .u64 .ptr .align 1 _Z14v1_convolutionILi8ELi4ELi5ELi5ELi64ELi6ELi6ELi26ELi18EEvPfS0_S0_S0_iiiiiiiii_param_0,
	.param .u64 .ptr .align 1 _Z14v1_convolutionILi8ELi4ELi5ELi5ELi64ELi6ELi6ELi26ELi18EEvPfS0_S0_S0_iiiiiiiii_param_1,
	.param .u64 .ptr .align 1 _Z14v1_convolutionILi8ELi4ELi5ELi5ELi64ELi6ELi6ELi26ELi18EEvPfS0_S0_S0_iiiiiiiii_param_2,
	.param .u64 .ptr .align 1 _Z14v1_convolutionILi8ELi4ELi5ELi5ELi64ELi6ELi6ELi26ELi18EEvPfS0_S0_S0_iiiiiiiii_param_3,
	.param .u32 _Z14v1_convolutionILi8ELi4ELi5ELi5ELi64ELi6ELi6ELi26ELi18EEvPfS0_S0_S0_iiiiiiiii_param_4,
	.param .u32 _Z14v1_convolutionILi8ELi4ELi5ELi5ELi64ELi6ELi6ELi26ELi18EEvPfS0_S0_S0_iiiiiiiii_param_5,
	.param .u32 _Z14v1_convolutionILi8ELi4ELi5ELi5ELi64ELi6ELi6ELi26ELi18EEvPfS0_S0_S0_iiiiiiiii_param_6,
	.param .u32 _Z14v1_convolutionILi8ELi4ELi5ELi5ELi64ELi6ELi6ELi26ELi18EEvPfS0_S0_S0_iiiiiiiii_param_7,
	.param .u32 _Z14v1_convolutionILi8ELi4ELi5ELi5ELi64ELi6ELi6ELi26ELi18EEvPfS0_S0_S0_iiiiiiiii_param_8,
	.param .u32 _Z14v1_convolutionILi8ELi4ELi5ELi5ELi64ELi6ELi6ELi26ELi18EEvPfS0_S0_S0_iiiiiiiii_param_9,
	.param .u32 _Z14v1_convolutionILi8ELi4ELi5ELi5ELi64ELi6ELi6ELi26ELi18EEvPfS0_S0_S0_iiiiiiiii_param_10,
	.param .u32 _Z14v1_convolutionILi8ELi4ELi5ELi5ELi64ELi6ELi6ELi26ELi18EEvPfS0_S0_S0_iiiiiiiii_param_11,
	.param .u32 _Z14v1_convolutionILi8ELi4ELi5ELi5ELi64ELi6ELi6ELi26ELi18EEvPfS0_S0_S0_iiiiiiiii_param_12
)
{
	.local .align 16 .b8 	__local_depot0[256];
	.reg .b64 	%SP;
	.reg .b64 	%SPL;
	.reg .pred 	%p<55>;
	.reg .b32 	%r<251>;
	.reg .b32 	%f<147>;
	.reg .b64 	%rd<66>;
	// demoted variable
	.shared .align 4 .b8 _ZZ14v1_convolutionILi8ELi4ELi5ELi5ELi64ELi6ELi6ELi26ELi18EEvPfS0_S0_S0_iiiiiiiiiE8s_kernel[144];
	// demoted variable
	.shared .align 4 .b8 _ZZ14v1_convolutionILi8ELi4ELi5ELi5ELi64ELi6ELi6ELi26ELi18EEvPfS0_S0_S0_iiiiiiiiiE4s_in[1872];
	mov.u64 	%SPL, __local_depot0;
	ld.param.u64 	%rd11, [_Z14v1_convolutionILi8ELi4ELi5ELi5ELi64ELi6ELi6ELi26ELi18EEvPfS0_S0_S0_iiiiiiiii_param_0];
	ld.param.u64 	%rd12, [_Z14v1_convolutionILi8ELi4ELi5ELi5ELi64ELi6ELi6ELi26ELi18EEvPfS0_S0_S0_iiiiiiiii_param_1];
	ld.param.u64 	%rd9, [_Z14v1_convolutionILi8ELi4ELi5ELi5ELi64ELi6ELi6ELi26ELi18EEvPfS0_S0_S0_iiiiiiiii_param_2];
	ld.param.u32 	%r93, [_Z14v1_convolutionILi8ELi4ELi5ELi5ELi64ELi6ELi6ELi26ELi18EEvPfS0_S0_S0_iiiiiiiii_param_5];
	ld.param.u32 	%r95, [_Z14v1_convolutionILi8ELi4ELi5ELi5ELi64ELi6ELi6ELi26ELi18EEvPfS0_S0_S0_iiiiiiiii_param_7];
	ld.param.u32 	%r97, [_Z14v1_convolutionILi8ELi4ELi5ELi5ELi64ELi6ELi6ELi26ELi18EEvPfS0_S0_S0_iiiiiiiii_param_9];
	ld.param.u32 	%r98, [_Z14v1_convolutionILi8ELi4ELi5ELi5ELi64ELi6ELi6ELi26ELi18EEvPfS0_S0_S0_iiiiiiiii_param_10];
	ld.param.u32 	%r99, [_Z14v1_convolutionILi8ELi4ELi5ELi5ELi64ELi6ELi6ELi26ELi18EEvPfS0_S0_S0_iiiiiiiii_param_11];
	ld.param.u32 	%r100, [_Z14v1_convolutionILi8ELi4ELi5ELi5ELi64ELi6ELi6ELi26ELi18EEvPfS0_S0_S0_iiiiiiiii_param_12];
	cvta.to.global.u64 	%rd1, %rd9;
	cvta.to.global.u64 	%rd2, %rd12;
	cvta.to.global.u64 	%rd3, %rd11;
	add.u64 	%rd4, %SPL, 0;
	mov.u32 	%r1, %ctaid.y;
	mov.u32 	%r2, %ctaid.x;
	mov.u32 	%r3, %tid.y;
	mov.u32 	%r4, %tid.x;
	shl.b32 	%r101, %r3, 2;
	add.s32 	%r5, %r101, %r4;
	shr.s32 	%r102, %r97, 31;
	shr.u32 	%r103, %r102, 29;
	add.s32 	%r104, %r97, %r103;
	shr.s32 	%r105, %r104, 3;
	add.s32 	%r6, %r105, -1;
	shr.s32 	%r106, %r98, 31;
	shr.u32 	%r107, %r106, 30;
	add.s32 	%r108, %r98, %r107;
	shr.s32 	%r109, %r108, 2;
	add.s32 	%r7, %r109, -1;
	and.b32  	%r110, %r104, -8;
	sub.s32 	%r111, %r97, %r110;
	and.b32  	%r112, %r108, -4;
	sub.s32 	%r113, %r98, %r112;
	mul.lo.s32 	%r114, %r1, %r95;
	shl.b32 	%r115, %r114, 3;
	shl.b32 	%r8, %r2, 2;
	add.s32 	%r9, %r115, %r8;
	setp.eq.s32 	%p5, %r1, %r6;
	add.s32 	%r10, %r111, 8;
	add.s32 	%r116, %r99, %r10;
	add.s32 	%r117, %r116, -1;
	selp.b32 	%r118, %r117, 12, %p5;
	setp.eq.s32 	%p6, %r2, %r7;
	add.s32 	%r12, %r113, 4;
	add.s32 	%r119, %r100, %r12;
	add.s32 	%r120, %r119, -1;
	selp.b32 	%r13, %r120, 8, %p6;
	shr.s32 	%r121, %r13, 31;
	shr.u32 	%r122, %r121, 30;
	add.s32 	%r123, %r13, %r122;
	shr.s32 	%r124, %r123, 2;
	div.s32 	%r125, %r5, %r124;
	mul.lo.s32 	%r126, %r125, %r124;
	sub.s32 	%r127, %r5, %r126;
	shl.b32 	%r15, %r127, 2;
	div.s32 	%r16, 32, %r124;
	max.s32 	%r128, %r125, 0;
	setp.lt.s32 	%p1, %r128, %r118;
	setp.ge.s32 	%p7, %r128, %r118;
	@%p7 bra 	$L__BB0_11;
	add.s32 	%r17, %r15, %r9;
	add.s32 	%r131, %r15, 8;
	setp.gt.s32 	%p8, %r131, %r13;
	add.s32 	%r18, %r15, 4;
	setp.gt.s32 	%p9, %r13, %r18;
	and.pred  	%p2, %p8, %p9;
	sub.s32 	%r132, %r13, %r15;
	add.s32 	%r19, %r132, -5;
	and.b32  	%r20, %r13, 3;
	add.s32 	%r21, %r15, 5;
	add.s32 	%r22, %r15, 6;
	add.s32 	%r23, %r15, 7;
	mov.b32 	%r236, 0;
	not.pred 	%p10, %p2;
$L__BB0_2:
	add.s32 	%r133, %r236, %r125;
	mul.lo.s32 	%r25, %r133, %r95;
	add.s32 	%r134, %r17, %r25;
	mul.wide.s32 	%rd14, %r134, 4;
	add.s64 	%rd5, %rd3, %rd14;
	ld.global.v4.f32 	{%f26, %f27, %f28, %f29}, [%rd5];
	mov.u32 	%r135, _ZZ14v1_convolutionILi8ELi4ELi5ELi5ELi64ELi6ELi6ELi26ELi18EEvPfS0_S0_S0_iiiiiiiiiE4s_in;
	mad.lo.s32 	%r26, %r133, 72, %r135;
	shl.b32 	%r136, %r15, 2;
	add.s32 	%r27, %r26, %r136;
	st.shared.f32 	[%r27], %f26;
	st.shared.f32 	[%r27+4], %f27;
	st.shared.f32 	[%r27+8], %f28;
	st.shared.f32 	[%r27+12], %f29;
	@%p10 bra 	$L__BB0_10;
	setp.eq.s32 	%p11, %r20, 0;
	mov.u32 	%r237, %r18;
	@%p11 bra 	$L__BB0_7;
	setp.eq.s32 	%p12, %r20, 1;
	ld.global.f32 	%f30, [%rd5+16];
	st.shared.f32 	[%r27+16], %f30;
	mov.u32 	%r237, %r21;
	@%p12 bra 	$L__BB0_7;
	setp.eq.s32 	%p13, %r20, 2;
	ld.global.f32 	%f31, [%rd5+20];
	st.shared.f32 	[%r27+20], %f31;
	mov.u32 	%r237, %r22;
	@%p13 bra 	$L__BB0_7;
	ld.global.f32 	%f32, [%rd5+24];
	st.shared.f32 	[%r27+24], %f32;
	mov.u32 	%r237, %r23;
$L__BB0_7:
	setp.lt.u32 	%p14, %r19, 3;
	@%p14 bra 	$L__BB0_10;
	add.s32 	%r29, %r25, %r9;
$L__BB0_9:
	add.s32 	%r137, %r29, %r237;
	mul.wide.s32 	%rd15, %r137, 4;
	add.s64 	%rd16, %rd3, %rd15;
	ld.global.f32 	%f33, [%rd16];
	shl.b32 	%r138, %r237, 2;
	add.s32 	%r139, %r26, %r138;
	st.shared.f32 	[%r139], %f33;
	ld.global.f32 	%f34, [%rd16+4];
	st.shared.f32 	[%r139+4], %f34;
	ld.global.f32 	%f35, [%rd16+8];
	st.shared.f32 	[%r139+8], %f35;
	ld.global.f32 	%f36, [%rd16+12];
	st.shared.f32 	[%r139+12], %f36;
	add.s32 	%r237, %r237, 4;
	setp.ne.s32 	%p15, %r237, %r13;
	@%p15 bra 	$L__BB0_9;
$L__BB0_10:
	add.s32 	%r236, %r236, %r16;
	setp.lt.s32 	%p16, %r236, %r118;
	@%p16 bra 	$L__BB0_2;
$L__BB0_11:
	setp.gt.u32 	%p17, %r3, 4;
	setp.ne.s32 	%p18, %r4, 0;
	or.pred  	%p3, %p17, %p18;
	mov.u32 	%r140, _ZZ14v1_convolutionILi8ELi4ELi5ELi5ELi64ELi6ELi6ELi26ELi18EEvPfS0_S0_S0_iiiiiiiiiE8s_kernel;
	mad.lo.s32 	%r33, %r3, 24, %r140;
	@%p3 bra 	$L__BB0_13;
	mul.lo.s32 	%r141, %r3, 5;
	mul.wide.u32 	%rd17, %r141, 4;
	add.s64 	%rd18, %rd1, %rd17;
	ld.global.f32 	%f37, [%rd18];
	st.shared.f32 	[%r33], %f37;
	ld.global.f32 	%f38, [%rd18+4];
	st.shared.f32 	[%r33+4], %f38;
	ld.global.f32 	%f39, [%rd18+8];
	st.shared.f32 	[%r33+8], %f39;
	ld.global.f32 	%f40, [%rd18+12];
	st.shared.f32 	[%r33+12], %f40;
	ld.global.f32 	%f41, [%rd18+16];
	st.shared.f32 	[%r33+16], %f41;
$L__BB0_13:
	ld.param.u32 	%r233, [_Z14v1_convolutionILi8ELi4ELi5ELi5ELi64ELi6ELi6ELi26ELi18EEvPfS0_S0_S0_iiiiiiiii_param_8];
	setp.eq.s32 	%p19, %r2, %r7;
	setp.eq.s32 	%p20, %r1, %r6;
	bar.sync 	0;
	selp.b32 	%r34, %r10, 8, %p20;
	selp.b32 	%r142, %r12, 4, %p19;
	div.u32 	%r35, %r5, %r142;
	mul.lo.s32 	%r143, %r35, %r142;
	sub.s32 	%r36, %r5, %r143;
	div.u32 	%r37, 32, %r142;
	mov.f32 	%f42, 0f00000000;
	st.local.v4.f32 	[%rd4], {%f42, %f42, %f42, %f42};
	st.local.v4.f32 	[%rd4+16], {%f42, %f42, %f42, %f42};
	st.local.v4.f32 	[%rd4+32], {%f42, %f42, %f42, %f42};
	st.local.v4.f32 	[%rd4+48], {%f42, %f42, %f42, %f42};
	st.local.v4.f32 	[%rd4+64], {%f42, %f42, %f42, %f42};
	st.local.v4.f32 	[%rd4+80], {%f42, %f42, %f42, %f42};
	st.local.v4.f32 	[%rd4+96], {%f42, %f42, %f42, %f42};
	st.local.v4.f32 	[%rd4+112], {%f42, %f42, %f42, %f42};
	st.local.v4.f32 	[%rd4+128], {%f42, %f42, %f42, %f42};
	st.local.v4.f32 	[%rd4+144], {%f42, %f42, %f42, %f42};
	st.local.v4.f32 	[%rd4+160], {%f42, %f42, %f42, %f42};
	st.local.v4.f32 	[%rd4+176], {%f42, %f42, %f42, %f42};
	st.local.v4.f32 	[%rd4+192], {%f42, %f42, %f42, %f42};
	st.local.v4.f32 	[%rd4+208], {%f42, %f42, %f42, %f42};
	st.local.v4.f32 	[%rd4+224], {%f42, %f42, %f42, %f42};
	st.local.v4.f32 	[%rd4+240], {%f42, %f42, %f42, %f42};
	setp.lt.s32 	%p21, %r233, 1;
	@%p21 bra 	$L__BB0_57;
	sub.s32 	%r146, %r34, %r35;
	min.s32 	%r38, %r34, %r146;
	add.s32 	%r148, %r15, 8;
	setp.gt.s32 	%p22, %r148, %r13;
	add.s32 	%r39, %r15, 4;
	setp.gt.s32 	%p23, %r13, %r39;
	and.pred  	%p4, %p22, %p23;
	mul.lo.s32 	%r40, %r100, %r99;
	add.s32 	%r41, %r36, %r8;
	sub.s32 	%r149, %r13, %r15;
	add.s32 	%r42, %r149, -5;
	and.b32  	%r43, %r13, 3;
	max.s32 	%r150, %r38, %r37;
	setp.lt.s32 	%p24, %r37, %r38;
	selp.u32 	%r44, 1, 0, %p24;
	add.s32 	%r151, %r37, %r44;
	sub.s32 	%r45, %r150, %r151;
	max.u32 	%r46, %r37, 1;
	mov.b32 	%r239, 0;
	not.pred 	%p29, %p1;
	not.pred 	%p30, %p4;
	div.u32 	%r190, %r45, %r46;
	add.s32 	%r191, %r190, %r44;
	bra.uni 	$L__BB0_16;
$L__BB0_15:
	ld.param.u32 	%r235, [_Z14v1_convolutionILi8ELi4ELi5ELi5ELi64ELi6ELi6ELi26ELi18EEvPfS0_S0_S0_iiiiiiiii_param_8];
	setp.eq.s32 	%p54, %r239, %r235;
	@%p54 bra 	$L__BB0_57;
$L__BB0_16:
	mov.u32 	%r47, %r239;
	setp.lt.s32 	%p25, %r93, 1;
	@%p25 bra 	$L__BB0_36;
	mov.b32 	%r240, 0;
$L__BB0_18:
	setp.le.s32 	%p26, %r34, %r35;
	@%p26 bra 	$L__BB0_21;
	div.u32 	%r154, %r34, %r37;
	mad.lo.s32 	%r49, %r47, %r154, %r47;
	ld.shared.f32 	%f1, [_ZZ14v1_convolutionILi8ELi4ELi5ELi5ELi64ELi6ELi6ELi26ELi18EEvPfS0_S0_S0_iiiiiiiiiE8s_kernel];
	ld.shared.f32 	%f2, [_ZZ14v1_convolutionILi8ELi4ELi5ELi5ELi64ELi6ELi6ELi26ELi18EEvPfS0_S0_S0_iiiiiiiiiE8s_kernel+4];
	ld.shared.f32 	%f3, [_ZZ14v1_convolutionILi8ELi4ELi5ELi5ELi64ELi6ELi6ELi26ELi18EEvPfS0_S0_S0_iiiiiiiiiE8s_kernel+8];
	ld.shared.f32 	%f4, [_ZZ14v1_convolutionILi8ELi4ELi5ELi5ELi64ELi6ELi6ELi26ELi18EEvPfS0_S0_S0_iiiiiiiiiE8s_kernel+12];
	ld.shared.f32 	%f5, [_ZZ14v1_convolutionILi8ELi4ELi5ELi5ELi64ELi6ELi6ELi26ELi18EEvPfS0_S0_S0_iiiiiiiiiE8s_kernel+16];
	ld.shared.f32 	%f6, [_ZZ14v1_convolutionILi8ELi4ELi5ELi5ELi64ELi6ELi6ELi26ELi18EEvPfS0_S0_S0_iiiiiiiiiE8s_kernel+24];
	ld.shared.f32 	%f7, [_ZZ14v1_convolutionILi8ELi4ELi5ELi5ELi64ELi6ELi6ELi26ELi18EEvPfS0_S0_S0_iiiiiiiiiE8s_kernel+28];
	ld.shared.f32 	%f8, [_ZZ14v1_convolutionILi8ELi4ELi5ELi5ELi64ELi6ELi6ELi26ELi18EEvPfS0_S0_S0_iiiiiiiiiE8s_kernel+32];
	ld.shared.f32 	%f9, [_ZZ14v1_convolutionILi8ELi4ELi5ELi5ELi64ELi6ELi6ELi26ELi18EEvPfS0_S0_S0_iiiiiiiiiE8s_kernel+36];
	ld.shared.f32 	%f10, [_ZZ14v1_convolutionILi8ELi4ELi5ELi5ELi64ELi6ELi6ELi26ELi18EEvPfS0_S0_S0_iiiiiiiiiE8s_kernel+40];
	ld.shared.f32 	%f11, [_ZZ14v1_convolutionILi8ELi4ELi5ELi5ELi64ELi6ELi6ELi26ELi18EEvPfS0_S0_S0_iiiiiiiiiE8s_kernel+48];
	ld.shared.f32 	%f12, [_ZZ14v1_convolutionILi8ELi4ELi5ELi5ELi64ELi6ELi6ELi26ELi18EEvPfS0_S0_S0_iiiiiiiiiE8s_kernel+52];
	ld.shared.f32 	%f13, [_ZZ14v1_convolutionILi8ELi4ELi5ELi5ELi64ELi6ELi6ELi26ELi18EEvPfS0_S0_S0_iiiiiiiiiE8s_kernel+56];
	ld.shared.f32 	%f14, [_ZZ14v1_convolutionILi8ELi4ELi5ELi5ELi64ELi6ELi6ELi26ELi18EEvPfS0_S0_S0_iiiiiiiiiE8s_kernel+60];
	ld.shared.f32 	%f15, [_ZZ14v1_convolutionILi8ELi4ELi5ELi5ELi64ELi6ELi6ELi26ELi18EEvPfS0_S0_S0_iiiiiiiiiE8s_kernel+64];
	ld.shared.f32 	%f16, [_ZZ14v1_convolutionILi8ELi4ELi5ELi5ELi64ELi6ELi6ELi26ELi18EEvPfS0_S0_S0_iiiiiiiiiE8s_kernel+72];
	ld.shared.f32 	%f17, [_ZZ14v1_convolutionILi8ELi4ELi5ELi5ELi64ELi6ELi6ELi26ELi18EEvPfS0_S0_S0_iiiiiiiiiE8s_kernel+76];
	ld.shared.f32 	%f18, [_ZZ14v1_convolutionILi8ELi4ELi5ELi5ELi64ELi6ELi6ELi26ELi18EEvPfS0_S0_S0_iiiiiiiiiE8s_kernel+80];
	ld.shared.f32 	%f19, [_ZZ14v1_convolutionILi8ELi4ELi5ELi5ELi64ELi6ELi6ELi26ELi18EEvPfS0_S0_S0_iiiiiiiiiE8s_kernel+84];
	ld.shared.f32 	%f20, [_ZZ14v1_convolutionILi8ELi4ELi5ELi5ELi64ELi6ELi6ELi26ELi18EEvPfS0_S0_S0_iiiiiiiiiE8s_kernel+88];
	ld.shared.f32 	%f21, [_ZZ14v1_convolutionILi8ELi4ELi5ELi5ELi64ELi6ELi6ELi26ELi18EEvPfS0_S0_S0_iiiiiiiiiE8s_kernel+96];
	ld.shared.f32 	%f22, [_ZZ14v1_convolutionILi8ELi4ELi5ELi5ELi64ELi6ELi6ELi26ELi18EEvPfS0_S0_S0_iiiiiiiiiE8s_kernel+100];
	ld.shared.f32 	%f23, [_ZZ14v1_convolutionILi8ELi4ELi5ELi5ELi64ELi6ELi6ELi26ELi18EEvPfS0_S0_S0_iiiiiiiiiE8s_kernel+104];
	ld.shared.f32 	%f24, [_ZZ14v1_convolutionILi8ELi4ELi5ELi5ELi64ELi6ELi6ELi26ELi18EEvPfS0_S0_S0_iiiiiiiiiE8s_kernel+108];
	mov.b32 	%r241, 0;
	ld.shared.f32 	%f25, [_ZZ14v1_convolutionILi8ELi4ELi5ELi5ELi64ELi6ELi6ELi26ELi18EEvPfS0_S0_S0_iiiiiiiiiE8s_kernel+112];
$L__BB0_20:
	add.s32 	%r155, %r241, %r35;
	div.u32 	%r156, %r241, %r37;
	add.s32 	%r157, %r49, %r156;
	mul.wide.u32 	%rd19, %r157, 4;
	add.s64 	%rd20, %rd4, %rd19;
	ld.local.f32 	%f43, [%rd20];
	mov.u32 	%r158, _ZZ14v1_convolutionILi8ELi4ELi5ELi5ELi64ELi6ELi6ELi26ELi18EEvPfS0_S0_S0_iiiiiiiiiE4s_in;
	mad.lo.s32 	%r159, %r155, 72, %r158;
	shl.b32 	%r160, %r36, 2;
	add.s32 	%r161, %r159, %r160;
	ld.shared.f32 	%f44, [%r161];
	fma.rn.f32 	%f45, %f44, %f1, %f43;
	ld.shared.f32 	%f46, [%r161+4];
	fma.rn.f32 	%f47, %f46, %f2, %f45;
	ld.shared.f32 	%f48, [%r161+8];
	fma.rn.f32 	%f49, %f48, %f3, %f47;
	ld.shared.f32 	%f50, [%r161+12];
	fma.rn.f32 	%f51, %f50, %f4, %f49;
	ld.shared.f32 	%f52, [%r161+16];
	fma.rn.f32 	%f53, %f52, %f5, %f51;
	ld.shared.f32 	%f54, [%r161+72];
	fma.rn.f32 	%f55, %f54, %f6, %f53;
	ld.shared.f32 	%f56, [%r161+76];
	fma.rn.f32 	%f57, %f56, %f7, %f55;
	ld.shared.f32 	%f58, [%r161+80];
	fma.rn.f32 	%f59, %f58, %f8, %f57;
	ld.shared.f32 	%f60, [%r161+84];
	fma.rn.f32 	%f61, %f60, %f9, %f59;
	ld.shared.f32 	%f62, [%r161+88];
	fma.rn.f32 	%f63, %f62, %f10, %f61;
	ld.shared.f32 	%f64, [%r161+144];
	fma.rn.f32 	%f65, %f64, %f11, %f63;
	ld.shared.f32 	%f66, [%r161+148];
	fma.rn.f32 	%f67, %f66, %f12, %f65;
	ld.shared.f32 	%f68, [%r161+152];
	fma.rn.f32 	%f69, %f68, %f13, %f67;
	ld.shared.f32 	%f70, [%r161+156];
	fma.rn.f32 	%f71, %f70, %f14, %f69;
	ld.shared.f32 	%f72, [%r161+160];
	fma.rn.f32 	%f73, %f72, %f15, %f71;
	ld.shared.f32 	%f74, [%r161+216];
	fma.rn.f32 	%f75, %f74, %f16, %f73;
	ld.shared.f32 	%f76, [%r161+220];
	fma.rn.f32 	%f77, %f76, %f17, %f75;
	ld.shared.f32 	%f78, [%r161+224];
	fma.rn.f32 	%f79, %f78, %f18, %f77;
	ld.shared.f32 	%f80, [%r161+228];
	fma.rn.f32 	%f81, %f80, %f19, %f79;
	ld.shared.f32 	%f82, [%r161+232];
	fma.rn.f32 	%f83, %f82, %f20, %f81;
	ld.shared.f32 	%f84, [%r161+288];
	fma.rn.f32 	%f85, %f84, %f21, %f83;
	ld.shared.f32 	%f86, [%r161+292];
	fma.rn.f32 	%f87, %f86, %f22, %f85;
	ld.shared.f32 	%f88, [%r161+296];
	fma.rn.f32 	%f89, %f88, %f23, %f87;
	ld.shared.f32 	%f90, [%r161+300];
	fma.rn.f32 	%f91, %f90, %f24, %f89;
	ld.shared.f32 	%f92, [%r161+304];
	fma.rn.f32 	%f93, %f92, %f25, %f91;
	st.local.f32 	[%rd20], %f93;
	add.s32 	%r241, %r241, %r37;
	setp.lt.s32 	%p27, %r241, %r38;
	@%p27 bra 	$L__BB0_20;
$L__BB0_21:
	add.s32 	%r240, %r240, 1;
	setp.ge.s32 	%p28, %r240, %r93;
	@%p28 bra 	$L__BB0_35;
	@%p29 bra 	$L__BB0_33;
	ld.param.u32 	%r232, [_Z14v1_convolutionILi8ELi4ELi5ELi5ELi64ELi6ELi6ELi26ELi18EEvPfS0_S0_S0_iiiiiiiii_param_6];
	mul.lo.s32 	%r163, %r95, %r232;
	mul.lo.s32 	%r164, %r163, %r240;
	add.s32 	%r53, %r164, %r9;
	add.s32 	%r165, %r15, %r9;
	add.s32 	%r54, %r165, %r164;
	mov.b32 	%r242, 0;
$L__BB0_24:
	add.s32 	%r166, %r242, %r125;
	mul.lo.s32 	%r56, %r166, %r95;
	add.s32 	%r167, %r54, %r56;
	mul.wide.s32 	%rd21, %r167, 4;
	add.s64 	%rd6, %rd3, %rd21;
	ld.global.v4.f32 	{%f94, %f95, %f96, %f97}, [%rd6];
	mov.u32 	%r168, _ZZ14v1_convolutionILi8ELi4ELi5ELi5ELi64ELi6ELi6ELi26ELi18EEvPfS0_S0_S0_iiiiiiiiiE4s_in;
	mad.lo.s32 	%r57, %r166, 72, %r168;
	shl.b32 	%r169, %r15, 2;
	add.s32 	%r58, %r57, %r169;
	st.shared.f32 	[%r58], %f94;
	st.shared.f32 	[%r58+4], %f95;
	st.shared.f32 	[%r58+8], %f96;
	st.shared.f32 	[%r58+12], %f97;
	@%p30 bra 	$L__BB0_32;
	setp.eq.s32 	%p31, %r43, 0;
	mov.u32 	%r243, %r39;
	@%p31 bra 	$L__BB0_29;
	add.s32 	%r243, %r15, 5;
	setp.eq.s32 	%p32, %r43, 1;
	ld.global.f32 	%f98, [%rd6+16];
	st.shared.f32 	[%r58+16], %f98;
	@%p32 bra 	$L__BB0_29;
	add.s32 	%r243, %r15, 6;
	setp.eq.s32 	%p33, %r43, 2;
	ld.global.f32 	%f99, [%rd6+20];
	st.shared.f32 	[%r58+20], %f99;
	@%p33 bra 	$L__BB0_29;
	add.s32 	%r243, %r15, 7;
	ld.global.f32 	%f100, [%rd6+24];
	st.shared.f32 	[%r58+24], %f100;
$L__BB0_29:
	setp.lt.u32 	%p34, %r42, 3;
	@%p34 bra 	$L__BB0_32;
	add.s32 	%r63, %r56, %r53;
$L__BB0_31:
	add.s32 	%r170, %r63, %r243;
	mul.wide.s32 	%rd22, %r170, 4;
	add.s64 	%rd23, %rd3, %rd22;
	ld.global.f32 	%f101, [%rd23];
	shl.b32 	%r171, %r243, 2;
	add.s32 	%r172, %r57, %r171;
	st.shared.f32 	[%r172], %f101;
	ld.global.f32 	%f102, [%rd23+4];
	st.shared.f32 	[%r172+4], %f102;
	ld.global.f32 	%f103, [%rd23+8];
	st.shared.f32 	[%r172+8], %f103;
	ld.global.f32 	%f104, [%rd23+12];
	st.shared.f32 	[%r172+12], %f104;
	add.s32 	%r243, %r243, 4;
	setp.ne.s32 	%p35, %r243, %r13;
	@%p35 bra 	$L__BB0_31;
$L__BB0_32:
	add.s32 	%r242, %r242, %r16;
	setp.lt.s32 	%p36, %r242, %r118;
	@%p36 bra 	$L__BB0_24;
$L__BB0_33:
	@%p3 bra 	$L__BB0_35;
	ld.param.u64 	%rd63, [_Z14v1_convolutionILi8ELi4ELi5ELi5ELi64ELi6ELi6ELi26ELi18EEvPfS0_S0_S0_iiiiiiiii_param_2];
	mad.lo.s32 	%r173, %r47, %r93, %r240;
	mul.lo.s32 	%r174, %r40, %r173;
	mov.u32 	%r175, %tid.y;
	mad.lo.s32 	%r176, %r175, 5, %r174;
	cvta.to.global.u64 	%rd24, %rd63;
	mul.wide.s32 	%rd25, %r176, 4;
	add.s64 	%rd26, %rd24, %rd25;
	ld.global.f32 	%f105, [%rd26];
	mov.u32 	%r177, _ZZ14v1_convolutionILi8ELi4ELi5ELi5ELi64ELi6ELi6ELi26ELi18EEvPfS0_S0_S0_iiiiiiiiiE8s_kernel;
	mad.lo.s32 	%r178, %r175, 24, %r177;
	st.shared.f32 	[%r178], %f105;
	ld.global.f32 	%f106, [%rd26+4];
	st.shared.f32 	[%r178+4], %f106;
	ld.global.f32 	%f107, [%rd26+8];
	st.shared.f32 	[%r178+8], %f107;
	ld.global.f32 	%f108, [%rd26+12];
	st.shared.f32 	[%r178+12], %f108;
	ld.global.f32 	%f109, [%rd26+16];
	st.shared.f32 	[%r178+16], %f109;
$L__BB0_35:
	bar.sync 	0;
	setp.ne.s32 	%p37, %r240, %r93;
	@%p37 bra 	$L__BB0_18;
$L__BB0_36:
	ld.param.u32 	%r234, [_Z14v1_convolutionILi8ELi4ELi5ELi5ELi64ELi6ELi6ELi26ELi18EEvPfS0_S0_S0_iiiiiiiii_param_8];
	add.s32 	%r239, %r47, 1;
	setp.ge.s32 	%p38, %r239, %r234;
	or.pred  	%p39, %p3, %p38;
	@%p39 bra 	$L__BB0_38;
	ld.param.u64 	%rd64, [_Z14v1_convolutionILi8ELi4ELi5ELi5ELi64ELi6ELi6ELi26ELi18EEvPfS0_S0_S0_iiiiiiiii_param_2];
	mul.lo.s32 	%r179, %r40, %r93;
	mul.lo.s32 	%r180, %r179, %r239;
	mov.u32 	%r181, %tid.y;
	mad.lo.s32 	%r182, %r181, 5, %r180;
	cvta.to.global.u64 	%rd27, %rd64;
	mul.wide.s32 	%rd28, %r182, 4;
	add.s64 	%rd29, %rd27, %rd28;
	ld.global.f32 	%f110, [%rd29];
	mov.u32 	%r183, _ZZ14v1_convolutionILi8ELi4ELi5ELi5ELi64ELi6ELi6ELi26ELi18EEvPfS0_S0_S0_iiiiiiiiiE8s_kernel;
	mad.lo.s32 	%r184, %r181, 24, %r183;
	st.shared.f32 	[%r184], %f110;
	ld.global.f32 	%f111, [%rd29+4];
	st.shared.f32 	[%r184+4], %f111;
	ld.global.f32 	%f112, [%rd29+8];
	st.shared.f32 	[%r184+8], %f112;
	ld.global.f32 	%f113, [%rd29+12];
	st.shared.f32 	[%r184+12], %f113;
	ld.global.f32 	%f114, [%rd29+16];
	st.shared.f32 	[%r184+16], %f114;
$L__BB0_38:
	setp.le.s32 	%p40, %r34, %r35;
	bar.sync 	0;
	@%p40 bra 	$L__BB0_46;
	ld.param.u64 	%rd65, [_Z14v1_convolutionILi8ELi4ELi5ELi5ELi64ELi6ELi6ELi26ELi18EEvPfS0_S0_S0_iiiiiiiii_param_3];
	mov.u32 	%r186, %ctaid.y;
	shl.b32 	%r187, %r186, 3;
	add.s32 	%r188, %r187, %r35;
	mad.lo.s32 	%r68, %r47, %r97, %r188;
	div.u32 	%r189, %r34, %r37;
	mad.lo.s32 	%r69, %r47, %r189, %r47;
	cvta.to.global.u64 	%rd30, %rd65;
	mul.wide.u32 	%rd31, %r47, 4;
	add.s64 	%rd7, %rd30, %rd31;
	add.s32 	%r70, %r191, 1;
	and.b32  	%r71, %r70, 3;
	setp.lt.u32 	%p41, %r191, 3;
	mov.b32 	%r246, 0;
	@%p41 bra 	$L__BB0_42;
	and.b32  	%r72, %r70, -4;
	mov.b32 	%r246, 0;
	mov.u32 	%r247, %r246;
$L__BB0_41:
	add.s32 	%r193, %r246, %r68;
	mad.lo.s32 	%r194, %r193, %r98, %r41;
	div.u32 	%r195, %r246, %r37;
	add.s32 	%r196, %r69, %r195;
	mul.wide.u32 	%rd32, %r196, 4;
	add.s64 	%rd33, %rd4, %rd32;
	ld.local.f32 	%f115, [%rd33];
	ld.global.f32 	%f116, [%rd7];
	add.f32 	%f117, %f115, %f116;
	mul.wide.s32 	%rd34, %r194, 4;
	add.s64 	%rd35, %rd2, %rd34;
	st.global.f32 	[%rd35], %f117;
	add.s32 	%r197, %r246, %r37;
	add.s32 	%r198, %r193, %r37;
	mad.lo.s32 	%r199, %r198, %r98, %r41;
	div.u32 	%r200, %r197, %r37;
	add.s32 	%r201, %r69, %r200;
	mul.wide.u32 	%rd36, %r201, 4;
	add.s64 	%rd37, %rd4, %rd36;
	ld.local.f32 	%f118, [%rd37];
	ld.global.f32 	%f119, [%rd7];
	add.f32 	%f120, %f118, %f119;
	mul.wide.s32 	%rd38, %r199, 4;
	add.s64 	%rd39, %rd2, %rd38;
	st.global.f32 	[%rd39], %f120;
	add.s32 	%r202, %r197, %r37;
	add.s32 	%r203, %r198, %r37;
	mad.lo.s32 	%r204, %r203, %r98, %r41;
	div.u32 	%r205, %r202, %r37;
	add.s32 	%r206, %r69, %r205;
	mul.wide.u32 	%rd40, %r206, 4;
	add.s64 	%rd41, %rd4, %rd40;
	ld.local.f32 	%f121, [%rd41];
	ld.global.f32 	%f122, [%rd7];
	add.f32 	%f123, %f121, %f122;
	mul.wide.s32 	%rd42, %r204, 4;
	add.s64 	%rd43, %rd2, %rd42;
	st.global.f32 	[%rd43], %f123;
	add.s32 	%r207, %r202, %r37;
	add.s32 	%r208, %r203, %r37;
	mad.lo.s32 	%r209, %r208, %r98, %r41;
	div.u32 	%r210, %r207, %r37;
	add.s32 	%r211, %r69, %r210;
	mul.wide.u32 	%rd44, %r211, 4;
	add.s64 	%rd45, %rd4, %rd44;
	ld.local.f32 	%f124, [%rd45];
	ld.global.f32 	%f125, [%rd7];
	add.f32 	%f126, %f124, %f125;
	mul.wide.s32 	%rd46, %r209, 4;
	add.s64 	%rd47, %rd2, %rd46;
	st.global.f32 	[%rd47], %f126;
	add.s32 	%r246, %r207, %r37;
	add.s32 	%r247, %r247, 4;
	setp.eq.s32 	%p42, %r247, %r72;
	@%p42 bra 	$L__BB0_42;
	bra.uni 	$L__BB0_41;
$L__BB0_42:
	setp.eq.s32 	%p43, %r71, 0;
	@%p43 bra 	$L__BB0_46;
	add.s32 	%r74, %r246, %r68;
	mad.lo.s32 	%r212, %r74, %r98, %r41;
	div.u32 	%r213, %r246, %r37;
	add.s32 	%r214, %r69, %r213;
	mul.wide.u32 	%rd48, %r214, 4;
	add.s64 	%rd49, %rd4, %rd48;
	ld.local.f32 	%f127, [%rd49];
	ld.global.f32 	%f128, [%rd7];
	add.f32 	%f129, %f127, %f128;
	mul.wide.s32 	%rd50, %r212, 4;
	add.s64 	%rd51, %rd2, %rd50;
	st.global.f32 	[%rd51], %f129;
	setp.eq.s32 	%p44, %r71, 1;
	@%p44 bra 	$L__BB0_46;
	add.s32 	%r75, %r246, %r37;
	add.s32 	%r76, %r74, %r37;
	mad.lo.s32 	%r215, %r76, %r98, %r41;
	div.u32 	%r216, %r75, %r37;
	add.s32 	%r217, %r69, %r216;
	mul.wide.u32 	%rd52, %r217, 4;
	add.s64 	%rd53, %rd4, %rd52;
	ld.local.f32 	%f130, [%rd53];
	ld.global.f32 	%f131, [%rd7];
	add.f32 	%f132, %f130, %f131;
	mul.wide.s32 	%rd54, %r215, 4;
	add.s64 	%rd55, %rd2, %rd54;
	st.global.f32 	[%rd55], %f132;
	setp.eq.s32 	%p45, %r71, 2;
	@%p45 bra 	$L__BB0_46;
	add.s32 	%r218, %r76, %r37;
	mad.lo.s32 	%r219, %r218, %r98, %r41;
	add.s32 	%r220, %r75, %r37;
	div.u32 	%r221, %r220, %r37;
	add.s32 	%r222, %r69, %r221;
	mul.wide.u32 	%rd56, %r222, 4;
	add.s64 	%rd57, %rd4, %rd56;
	ld.local.f32 	%f133, [%rd57];
	ld.global.f32 	%f134, [%rd7];
	add.f32 	%f135, %f133, %f134;
	mul.wide.s32 	%rd58, %r219, 4;
	add.s64 	%rd59, %rd2, %rd58;
	st.global.f32 	[%rd59], %f135;
$L__BB0_46:
	@%p29 bra 	$L__BB0_15;
	mov.b32 	%r248, 0;
$L__BB0_48:
	add.s32 	%r224, %r248, %r125;
	mul.lo.s32 	%r82, %r224, %r95;
	add.s32 	%r225, %r15, %r9;
	add.s32 	%r226, %r225, %r82;
	mul.wide.s32 	%rd60, %r226, 4;
	add.s64 	%rd8, %rd3, %rd60;
	ld.global.v4.f32 	{%f136, %f137, %f138, %f139}, [%rd8];
	mov.u32 	%r227, _ZZ14v1_convolutionILi8ELi4ELi5ELi5ELi64ELi6ELi6ELi26ELi18EEvPfS0_S0_S0_iiiiiiiiiE4s_in;
	mad.lo.s32 	%r83, %r224, 72, %r227;
	shl.b32 	%r228, %r15, 2;
	add.s32 	%r84, %r83, %r228;
	st.shared.f32 	[%r84], %f136;
	st.shared.f32 	[%r84+4], %f137;
	st.shared.f32 	[%r84+8], %f138;
	st.shared.f32 	[%r84+12], %f139;
	@%p30 bra 	$L__BB0_56;
	setp.eq.s32 	%p48, %r43, 0;
	mov.u32 	%r249, %r39;
	@%p48 bra 	$L__BB0_53;
	add.s32 	%r249, %r15, 5;
	setp.eq.s32 	%p49, %r43, 1;
	ld.global.f32 	%f140, [%rd8+16];
	st.shared.f32 	[%r84+16], %f140;
	@%p49 bra 	$L__BB0_53;
	add.s32 	%r249, %r15, 6;
	setp.eq.s32 	%p50, %r43, 2;
	ld.global.f32 	%f141, [%rd8+20];
	st.shared.f32 	[%r84+20], %f141;
	@%p50 bra 	$L__BB0_53;
	add.s32 	%r249, %r15, 7;
	ld.global.f32 	%f142, [%rd8+24];
	st.shared.f32 	[%r84+24], %f142;
$L__BB0_53:
	setp.lt.u32 	%p51, %r42, 3;
	@%p51 bra 	$L__BB0_56;
	add.s32 	%r89, %r82, %r9;
$L__BB0_55:
	add.s32 	%r229, %r89, %r249;
	mul.wide.s32 	%rd61, %r229, 4;
	add.s64 	%rd62, %rd3, %rd61;
	ld.global.f32 	%f143, [%rd62];
	shl.b32 	%r230, %r249, 2;
	add.s32 	%r231, %r83, %r230;
	st.shared.f32 	[%r231], %f143;
	ld.global.f32 	%f144, [%rd62+4];
	st.shared.f32 	[%r231+4], %f144;
	ld.global.f32 	%f145, [%rd62+8];
	st.shared.f32 	[%r231+8], %f145;
	ld.global.f32 	%f146, [%rd62+12];
	st.shared.f32 	[%r231+12], %f146;
	add.s32 	%r249, %r249, 4;
	setp.ne.s32 	%p52, %r249, %r13;
	@%p52 bra 	$L__BB0_55;
$L__BB0_56:
	add.s32 	%r248, %r248, %r16;
	setp.lt.s32 	%p53, %r248, %r118;
	@%p53 bra 	$L__BB0_48;
	bra.uni 	$L__BB0_15;
$L__BB0_57:
	ret;

}
	// .globl	_Z10add_arraysPiS_S_i
.visible .entry _Z10add_arraysPiS_S_i(
	.param .u64 .ptr .align 1 _Z10add_arraysPiS_S_i_param_0,
	.param .u64 .ptr .align 1 _Z10add_arraysPiS_S_i_param_1,
	.param .u64 .ptr .align 1 _Z10add_arraysPiS_S_i_param_2,
	.param .u32 _Z10add_arraysPiS_S_i_param_3
)
{
	.reg .pred 	%p<2>;
	.reg .b32 	%r<9>;
	.reg .b64 	%rd<11>;

	ld.param.u64 	%rd1, [_Z10add_arraysPiS_S_i_param_0];
	ld.param.u64 	%rd2, [_Z10add_arraysPiS_S_i_param_1];
	ld.param.u64 	%rd3, [_Z10add_arraysPiS_S_i_param_2];
	ld.param.u32 	%r2, [_Z10add_arraysPiS_S_i_param_3];
	mov.u32 	%r3, %tid.x;
	mov.u32 	%r4, %ctaid.x;
	mov.u32 	%r5, %ntid.x;
	mad.lo.s32 	%r1, %r4, %r5, %r3;
	setp.ge.s32 	%p1, %r1, %r2;
	@%p1 bra 	$L__BB1_2;
	cvta.to.global.u64 	%rd4, %rd1;
	cvta.to.global.u64 	%rd5, %rd2;
	cvta.to.global.u64 	%rd6, %rd3;
	mul.wide.s32 	%rd7, %r1, 4;
	add.s64 	%rd8, %rd4, %rd7;
	ld.global.u32 	%r6, [%rd8];
	add.s64 	%rd9, %rd5, %rd7;
	ld.global.u32 	%r7, [%rd9];
	add.s32 	%r8, %r7, %r6;
	add.s64 	%rd10, %rd6, %rd7;
	st.global.u32 	[%rd10], %r8;
$L__BB1_2:
	ret;

}
	// .globl	_Z8reluGemvPfS_S_S_ii
.visible .entry _Z8reluGemvPfS_S_S_ii(
	.param .u64 .ptr .align 1 _Z8reluGemvPfS_S_S_ii_param_0,
	.param .u64 .ptr .align 1 _Z8reluGemvPfS_S_S_ii_param_1,
	.param .u64 .ptr .align 1 _Z8reluGemvPfS_S_S_ii_param_2,
	.param .u64 .ptr .align 1 _Z8reluGemvPfS_S_S_ii_param_3,
	.param .u32 _Z8reluGemvPfS_S_S_ii_param_4,
	.param .u32 _Z8reluGemvPfS_S_S_ii_param_5
)
{
	.reg .pred 	%p<19>;
	.reg .b32 	%r<52>;
	.reg .b32 	%f<215>;
	.reg .b64 	%rd<42>;

	ld.param.u64 	%rd11, [_Z8reluGemvPfS_S_S_ii_param_0];
	ld.param.u64 	%rd12, [_Z8reluGemvPfS_S_S_ii_param_1];
	ld.param.u64 	%rd13, [_Z8reluGemvPfS_S_S_ii_param_2];
	ld.param.u64 	%rd14, [_Z8reluGemvPfS_S_S_ii_param_3];
	ld.param.u32 	%r18, [_Z8reluGemvPfS_S_S_ii_param_4];
	ld.param.u32 	%r17, [_Z8reluGemvPfS_S_S_ii_param_5];
	cvta.to.global.u64 	%rd1, %rd13;
	cvta.to.global.u64 	%rd2, %rd14;
	mov.u32 	%r19, %ctaid.x;
	mov.u32 	%r1, %tid.x;
	mov.u32 	%r20, %tid.y;
	and.b32  	%r2, %r1, 31;
	mov.u32 	%r21, %ntid.y;
	mad.lo.s32 	%r3, %r21, %r19, %r20;
	setp.ge.s32 	%p1, %r3, %r18;
	@%p1 bra 	$L__BB2_17;
	cvta.to.global.u64 	%rd3, %rd11;
	shr.s32 	%r22, %r17, 31;
	shr.u32 	%r23, %r22, 25;
	add.s32 	%r24, %r17, %r23;
	shr.s32 	%r25, %r24, 7;
	add.s32 	%r26, %r17, 127;
	setp.lt.u32 	%p2, %r26, 255;
	selp.b32 	%r4, 1, %r25, %p2;
	mul.lo.s32 	%r5, %r17, %r3;
	setp.lt.s32 	%p3, %r4, 1;
	mov.f32 	%f214, 0f00000000;
	@%p3 bra 	$L__BB2_13;
	and.b32  	%r6, %r4, 7;
	setp.lt.u32 	%p4, %r4, 8;
	mov.f32 	%f214, 0f00000000;
	mov.b32 	%r50, 0;
	@%p4 bra 	$L__BB2_5;
	and.b32  	%r50, %r4, 2147483640;
	neg.s32 	%r48, %r50;
	mul.wide.u32 	%rd15, %r2, 16;
	mul.wide.s32 	%rd16, %r5, 4;
	add.s64 	%rd17, %rd15, %rd16;
	add.s64 	%rd18, %rd17, %rd3;
	add.s64 	%rd41, %rd18, 2048;
	add.s64 	%rd19, %rd15, %rd1;
	add.s64 	%rd40, %rd19, 2048;
	mov.f32 	%f214, 0f00000000;
$L__BB2_4:
	.pragma "nounroll";
	ld.global.nc.v4.f32 	{%f19, %f20, %f21, %f22}, [%rd41+-2048];
	ld.global.nc.v4.f32 	{%f23, %f24, %f25, %f26}, [%rd40+-2048];
	fma.rn.f32 	%f27, %f19, %f23, %f214;
	fma.rn.f32 	%f28, %f20, %f24, %f27;
	fma.rn.f32 	%f29, %f21, %f25, %f28;
	fma.rn.f32 	%f30, %f22, %f26, %f29;
	ld.global.nc.v4.f32 	{%f31, %f32, %f33, %f34}, [%rd41+-1536];
	ld.global.nc.v4.f32 	{%f35, %f36, %f37, %f38}, [%rd40+-1536];
	fma.rn.f32 	%f39, %f31, %f35, %f30;
	fma.rn.f32 	%f40, %f32, %f36, %f39;
	fma.rn.f32 	%f41, %f33, %f37, %f40;
	fma.rn.f32 	%f42, %f34, %f38, %f41;
	ld.global.nc.v4.f32 	{%f43, %f44, %f45, %f46}, [%rd41+-1024];
	ld.global.nc.v4.f32 	{%f47, %f48, %f49, %f50}, [%rd40+-1024];
	fma.rn.f32 	%f51, %f43, %f47, %f42;
	fma.rn.f32 	%f52, %f44, %f48, %f51;
	fma.rn.f32 	%f53, %f45, %f49, %f52;
	fma.rn.f32 	%f54, %f46, %f50, %f53;
	ld.global.nc.v4.f32 	{%f55, %f56, %f57, %f58}, [%rd41+-512];
	ld.global.nc.v4.f32 	{%f59, %f60, %f61, %f62}, [%rd40+-512];
	fma.rn.f32 	%f63, %f55, %f59, %f54;
	fma.rn.f32 	%f64, %f56, %f60, %f63;
	fma.rn.f32 	%f65, %f57, %f61, %f64;
	fma.rn.f32 	%f66, %f58, %f62, %f65;
	ld.global.nc.v4.f32 	{%f67, %f68, %f69, %f70}, [%rd41];
	ld.global.nc.v4.f32 	{%f71, %f72, %f73, %f74}, [%rd40];
	fma.rn.f32 	%f75, %f67, %f71, %f66;
	fma.rn.f32 	%f76, %f68, %f72, %f75;
	fma.rn.f32 	%f77, %f69, %f73, %f76;
	fma.rn.f32 	%f78, %f70, %f74, %f77;
	ld.global.nc.v4.f32 	{%f79, %f80, %f81, %f82}, [%rd41+512];
	ld.global.nc.v4.f32 	{%f83, %f84, %f85, %f86}, [%rd40+512];
	fma.rn.f32 	%f87, %f79, %f83, %f78;
	fma.rn.f32 	%f88, %f80, %f84, %f87;
	fma.rn.f32 	%f89, %f81, %f85, %f88;
	fma.rn.f32 	%f90, %f82, %f86, %f89;
	ld.global.nc.v4.f32 	{%f91, %f92, %f93, %f94}, [%rd41+1024];
	ld.global.nc.v4.f32 	{%f95, %f96, %f97, %f98}, [%rd40+1024];
	fma.rn.f32 	%f99, %f91, %f95, %f90;
	fma.rn.f32 	%f100, %f92, %f96, %f99;
	fma.rn.f32 	%f101, %f93, %f97, %f100;
	fma.rn.f32 	%f102, %f94, %f98, %f101;
	ld.global.nc.v4.f32 	{%f103, %f104, %f105, %f106}, [%rd41+1536];
	ld.global.nc.v4.f32 	{%f107, %f108, %f109, %f110}, [%rd40+1536];
	fma.rn.f32 	%f111, %f103, %f107, %f102;
	fma.rn.f32 	%f112, %f104, %f108, %f111;
	fma.rn.f32 	%f113, %f105, %f109, %f112;
	fma.rn.f32 	%f214, %f106, %f110, %f113;
	add.s32 	%r48, %r48, 8;
	add.s64 	%rd41, %rd41, 4096;
	add.s64 	%rd40, %rd40, 4096;
	setp.ne.s32 	%p5, %r48, 0;
	@%p5 bra 	$L__BB2_4;
$L__BB2_5:
	setp.eq.s32 	%p6, %r6, 0;
	@%p6 bra 	$L__BB2_13;
	mul.wide.s32 	%rd20, %r5, 4;
	add.s64 	%rd10, %rd3, %rd20;
	and.b32  	%r12, %r4, 3;
	setp.lt.u32 	%p7, %r6, 4;
	@%p7 bra 	$L__BB2_8;
	shl.b32 	%r29, %r50, 5;
	or.b32  	%r30, %r29, %r2;
	mul.wide.u32 	%rd21, %r30, 16;
	add.s64 	%rd22, %rd10, %rd21;
	ld.global.nc.v4.f32 	{%f115, %f116, %f117, %f118}, [%rd22];
	add.s64 	%rd23, %rd1, %rd21;
	ld.global.nc.v4.f32 	{%f119, %f120, %f121, %f122}, [%rd23];
	fma.rn.f32 	%f123, %f115, %f119, %f214;
	fma.rn.f32 	%f124, %f116, %f120, %f123;
	fma.rn.f32 	%f125, %f117, %f121, %f124;
	fma.rn.f32 	%f126, %f118, %f122, %f125;
	ld.global.nc.v4.f32 	{%f127, %f128, %f129, %f130}, [%rd22+512];
	ld.global.nc.v4.f32 	{%f131, %f132, %f133, %f134}, [%rd23+512];
	fma.rn.f32 	%f135, %f127, %f131, %f126;
	fma.rn.f32 	%f136, %f128, %f132, %f135;
	fma.rn.f32 	%f137, %f129, %f133, %f136;
	fma.rn.f32 	%f138, %f130, %f134, %f137;
	ld.global.nc.v4.f32 	{%f139, %f140, %f141, %f142}, [%rd22+1024];
	ld.global.nc.v4.f32 	{%f143, %f144, %f145, %f146}, [%rd23+1024];
	fma.rn.f32 	%f147, %f139, %f143, %f138;
	fma.rn.f32 	%f148, %f140, %f144, %f147;
	fma.rn.f32 	%f149, %f141, %f145, %f148;
	fma.rn.f32 	%f150, %f142, %f146, %f149;
	ld.global.nc.v4.f32 	{%f151, %f152, %f153, %f154}, [%rd22+1536];
	ld.global.nc.v4.f32 	{%f155, %f156, %f157, %f158}, [%rd23+1536];
	fma.rn.f32 	%f159, %f151, %f155, %f150;
	fma.rn.f32 	%f160, %f152, %f156, %f159;
	fma.rn.f32 	%f161, %f153, %f157, %f160;
	fma.rn.f32 	%f214, %f154, %f158, %f161;
	add.s32 	%r50, %r50, 4;
$L__BB2_8:
	setp.eq.s32 	%p8, %r12, 0;
	@%p8 bra 	$L__BB2_13;
	setp.eq.s32 	%p9, %r12, 1;
	@%p9 bra 	$L__BB2_11;
	shl.b32 	%r31, %r50, 5;
	or.b32  	%r32, %r31, %r2;
	mul.wide.u32 	%rd24, %r32, 16;
	add.s64 	%rd25, %rd10, %rd24;
	ld.global.nc.v4.f32 	{%f163, %f164, %f165, %f166}, [%rd25];
	add.s64 	%rd26, %rd1, %rd24;
	ld.global.nc.v4.f32 	{%f167, %f168, %f169, %f170}, [%rd26];
	fma.rn.f32 	%f171, %f163, %f167, %f214;
	fma.rn.f32 	%f172, %f164, %f168, %f171;
	fma.rn.f32 	%f173, %f165, %f169, %f172;
	fma.rn.f32 	%f174, %f166, %f170, %f173;
	add.s32 	%r33, %r32, 32;
	mul.wide.u32 	%rd27, %r33, 16;
	add.s64 	%rd28, %rd10, %rd27;
	ld.global.nc.v4.f32 	{%f175, %f176, %f177, %f178}, [%rd28];
	add.s64 	%rd29, %rd1, %rd27;
	ld.global.nc.v4.f32 	{%f179, %f180, %f181, %f182}, [%rd29];
	fma.rn.f32 	%f183, %f175, %f179, %f174;
	fma.rn.f32 	%f184, %f176, %f180, %f183;
	fma.rn.f32 	%f185, %f177, %f181, %f184;
	fma.rn.f32 	%f214, %f178, %f182, %f185;
	add.s32 	%r50, %r50, 2;
$L__BB2_11:
	and.b32  	%r34, %r4, 1;
	setp.eq.b32 	%p10, %r34, 1;
	not.pred 	%p11, %p10;
	@%p11 bra 	$L__BB2_13;
	shl.b32 	%r35, %r50, 5;
	or.b32  	%r36, %r35, %r2;
	mul.wide.u32 	%rd30, %r36, 16;
	add.s64 	%rd31, %rd10, %rd30;
	ld.global.nc.v4.f32 	{%f186, %f187, %f188, %f189}, [%rd31];
	add.s64 	%rd32, %rd1, %rd30;
	ld.global.nc.v4.f32 	{%f190, %f191, %f192, %f193}, [%rd32];
	fma.rn.f32 	%f194, %f186, %f190, %f214;
	fma.rn.f32 	%f195, %f187, %f191, %f194;
	fma.rn.f32 	%f196, %f188, %f192, %f195;
	fma.rn.f32 	%f214, %f189, %f193, %f196;
$L__BB2_13:
	mov.b32 	%r37, %f214;
	shfl.sync.down.b32	%r38|%p12, %r37, 16, 31, -1;
	mov.b32 	%f197, %r38;
	add.f32 	%f198, %f214, %f197;
	mov.b32 	%r39, %f198;
	shfl.sync.down.b32	%r40|%p13, %r39, 8, 31, -1;
	mov.b32 	%f199, %r40;
	add.f32 	%f200, %f198, %f199;
	mov.b32 	%r41, %f200;
	shfl.sync.down.b32	%r42|%p14, %r41, 4, 31, -1;
	mov.b32 	%f201, %r42;
	add.f32 	%f202, %f200, %f201;
	mov.b32 	%r43, %f202;
	shfl.sync.down.b32	%r44|%p15, %r43, 2, 31, -1;
	mov.b32 	%f203, %r44;
	add.f32 	%f204, %f202, %f203;
	mov.b32 	%r45, %f204;
	shfl.sync.down.b32	%r46|%p16, %r45, 1, 31, -1;
	mov.b32 	%f205, %r46;
	add.f32 	%f13, %f204, %f205;
	setp.ne.s32 	%p17, %r2, 0;
	@%p17 bra 	$L__BB2_17;
	cvta.to.global.u64 	%rd33, %rd12;
	mul.wide.s32 	%rd34, %r3, 4;
	add.s64 	%rd35, %rd33, %rd34;
	ld.global.nc.f32 	%f206, [%rd35];
	add.f32 	%f14, %f13, %f206;
	setp.ltu.f32 	%p18, %f14, 0f00000000;
	@%p18 bra 	$L__BB2_16;
	add.s64 	%rd37, %rd2, %rd34;
	st.global.f32 	[%rd37], %f14;
	bra.uni 	$L__BB2_17;
$L__BB2_16:
	add.s64 	%rd39, %rd2, %rd34;
	mov.b32 	%r47, 0;
	st.global.u32 	[%rd39], %r47;
$L__BB2_17:
	ret;

}


// ===== COMPILED SASS (sm_100) =====

	.target	sm_100

	.elftype	@"ET_EXEC"


//--------------------- .note.nv.tkinfo           --------------------------
	.section	.note.nv.tkinfo,"",@"SHT_NOTE"
	.sectionflags	@"SHF_NOTE_NV_TKINFO"
	.tkinfo
        /*0018*/ 	.word	0x00000002
        /*0030*/ 	.string	""
        /*0030*/ 	.string	"ptxas"
        /*0030*/ 	.string	"Cuda compilation tools, release 13.0, V13.0.88"
        /*0030*/ 	.string	"Build cuda_13.0.r13.0/compiler.36424714_0"
        /*0030*/ 	.string	"-arch sm_100 -m 64 "



//--------------------- .note.nv.cuinfo           --------------------------
	.section	.note.nv.cuinfo,"",@"SHT_NOTE"
	.sectionflags	@"SHF_NOTE_NV_CUINFO"
        /*0018*/ 	.short	0x0002
        /*001a*/ 	.short	0x0064
        /*001c*/ 	.short	0x0082
	.zero		2


//--------------------- .nv.info                  --------------------------
	.section	.nv.info,"",@"SHT_CUDA_INFO"
	.align	4


	//----- nvinfo : EIATTR_REGCOUNT
	.align		4
        /*0000*/ 	.byte	0x04, 0x2f
        /*0002*/ 	.short	(.L_1 - .L_0)
	.align		4
.L_0:
        /*0004*/ 	.word	index@(_Z14v1_convolutionILi8ELi4ELi5ELi5ELi64ELi6ELi6ELi26ELi18EEvPfS0_S0_S0_iiiiiiiii)
        /*0008*/ 	.word	0x00000038


	//----- nvinfo : EIATTR_FRAME_SIZE
	.align		4
.L_1:
        /*000c*/ 	.byte	0x04, 0x11
        /*000e*/ 	.short	(.L_3 - .L_2)
	.align		4
.L_2:
        /*0010*/ 	.word	index@(_Z14v1_convolutionILi8ELi4ELi5ELi5ELi64ELi6ELi6ELi26ELi18EEvPfS0_S0_S0_iiiiiiiii)
        /*0014*/ 	.word	0x00000100


	//----- nvinfo : EIATTR_REGCOUNT
	.align		4
.L_3:
        /*0018*/ 	.byte	0x04, 0x2f
        /*001a*/ 	.short	(.L_5 - .L_4)
	.align		4
.L_4:
        /*001c*/ 	.word	index@(_Z10add_arraysPiS_S_i)
        /*0020*/ 	.word	0x0000000c


	//----- nvinfo : EIATTR_FRAME_SIZE
	.align		4
.L_5:
        /*0024*/ 	.byte	0x04, 0x11
        /*0026*/ 	.short	(.L_7 - .L_6)
	.align		4
.L_6:
        /*0028*/ 	.word	index@(_Z10add_arraysPiS_S_i)
        /*002c*/ 	.word	0x00000000


	//----- nvinfo : EIATTR_REGCOUNT
	.align		4
.L_7:
        /*0030*/ 	.byte	0x04, 0x2f
        /*0032*/ 	.short	(.L_9 - .L_8)
	.align		4
.L_8:
        /*0034*/ 	.word	index@(_Z8reluGemvPfS_S_S_ii)
        /*0038*/ 	.word	0x00000028


	//----- nvinfo : EIATTR_FRAME_SIZE
	.align		4
.L_9:
        /*003c*/ 	.byte	0x04, 0x11
        /*003e*/ 	.short	(.L_11 - .L_10)
	.align		4
.L_10:
        /*0040*/ 	.word	index@(_Z8reluGemvPfS_S_S_ii)
        /*0044*/ 	.word	0x00000000


	//----- nvinfo : EIATTR_MIN_STACK_SIZE
	.align		4
.L_11:
        /*0048*/ 	.byte	0x04, 0x12
        /*004a*/ 	.short	(.L_13 - .L_12)
	.align		4
.L_12:
        /*004c*/ 	.word	index@(_Z8reluGemvPfS_S_S_ii)
        /*0050*/ 	.word	0x00000000


	//----- nvinfo : EIATTR_MIN_STACK_SIZE
	.align		4
.L_13:
        /*0054*/ 	.byte	0x04, 0x12
        /*0056*/ 	.short	(.L_15 - .L_14)
	.align		4
.L_14:
        /*0058*/ 	.word	index@(_Z10add_arraysPiS_S_i)
        /*005c*/ 	.word	0x00000000


	//----- nvinfo : EIATTR_MIN_STACK_SIZE
	.align		4
.L_15:
        /*0060*/ 	.byte	0x04, 0x12
        /*0062*/ 	.short	(.L_17 - .L_16)
	.align		4
.L_16:
        /*0064*/ 	.word	index@(_Z14v1_convolutionILi8ELi4ELi5ELi5ELi64ELi6ELi6ELi26ELi18EEvPfS0_S0_S0_iiiiiiiii)
        /*0068*/ 	.word	0x00000100
.L_17:


//--------------------- .nv.compat                --------------------------
	.section	.nv.compat,"",@"SHT_CUDA_COMPAT_INFO"
	.align	4
        /*0000*/ 	.byte	0x02, 0x09, 0x00, 0x00, 0x02, 0x02, 0x01, 0x00, 0x02, 0x05, 0x05, 0x00, 0x03, 0x07, 0x01, 0x01
        /*0010*/ 	.byte	0x02, 0x03, 0x00, 0x00, 0x02, 0x06, 0x01, 0x00, 0x04, 0x0b, 0x08, 0x00, 0x09, 0x00, 0x00, 0x00
        /*0020*/ 	.byte	0x00, 0x00, 0x00, 0x00


//--------------------- .nv.info._Z8reluGemvPfS_S_S_ii --------------------------
	.section	.nv.info._Z8reluGemvPfS_S_S_ii,"",@"SHT_CUDA_INFO"
	.sectionflags	@""
	.align	4


	//----- nvinfo : EIATTR_CUDA_API_VERSION
	.align		4
        /*0000*/ 	.byte	0x04, 0x37
        /*0002*/ 	.short	(.L_19 - .L_18)
.L_18:
        /*0004*/ 	.word	0x00000082


	//----- nvinfo : EIATTR_KPARAM_INFO
	.align		4
.L_19:
        /*0008*/ 	.byte	0x04, 0x17
        /*000a*/ 	.short	(.L_21 - .L_20)
.L_20:
        /*000c*/ 	.word	0x00000000
        /*0010*/ 	.short	0x0005
        /*0012*/ 	.short	0x0024
        /*0014*/ 	.byte	0x00, 0xf0, 0x11, 0x00


	//----- nvinfo : EIATTR_KPARAM_INFO
	.align		4
.L_21:
        /*0018*/ 	.byte	0x04, 0x17
        /*001a*/ 	.short	(.L_23 - .L_22)
.L_22:
        /*001c*/ 	.word	0x00000000
        /*0020*/ 	.short	0x0004
        /*0022*/ 	.short	0x0020
        /*0024*/ 	.byte	0x00, 0xf0, 0x11, 0x00


	//----- nvinfo : EIATTR_KPARAM_INFO
	.align		4
.L_23:
        /*0028*/ 	.byte	0x04, 0x17
        /*002a*/ 	.short	(.L_25 - .L_24)
.L_24:
        /*002c*/ 	.word	0x00000000
        /*0030*/ 	.short	0x0003
        /*0032*/ 	.short	0x0018
        /*0034*/ 	.byte	0x00, 0xf5, 0x21, 0x00


	//----- nvinfo : EIATTR_KPARAM_INFO
	.align		4
.L_25:
        /*0038*/ 	.byte	0x04, 0x17
        /*003a*/ 	.short	(.L_27 - .L_26)
.L_26:
        /*003c*/ 	.word	0x00000000
        /*0040*/ 	.short	0x0002
        /*0042*/ 	.short	0x0010
        /*0044*/ 	.byte	0x00, 0xf5, 0x21, 0x00


	//----- nvinfo : EIATTR_KPARAM_INFO
	.align		4
.L_27:
        /*0048*/ 	.byte	0x04, 0x17
        /*004a*/ 	.short	(.L_29 - .L_28)
.L_28:
        /*004c*/ 	.word	0x00000000
        /*0050*/ 	.short	0x0001
        /*0052*/ 	.short	0x0008
        /*0054*/ 	.byte	0x00, 0xf5, 0x21, 0x00


	//----- nvinfo : EIATTR_KPARAM_INFO
	.align		4
.L_29:
        /*0058*/ 	.byte	0x04, 0x17
        /*005a*/ 	.short	(.L_31 - .L_30)
.L_30:
        /*005c*/ 	.word	0x00000000
        /*0060*/ 	.short	0x0000
        /*0062*/ 	.short	0x0000
        /*0064*/ 	.byte	0x00, 0xf5, 0x21, 0x00


	//----- nvinfo : EIATTR_SPARSE_MMA_MASK
	.align		4
.L_31:
        /*0068*/ 	.byte	0x03, 0x50
        /*006a*/ 	.short	0x0000


	//----- nvinfo : EIATTR_MAXREG_COUNT
	.align		4
        /*006c*/ 	.byte	0x03, 0x1b
        /*006e*/ 	.short	0x00ff


	//----- nvinfo : EIATTR_MERCURY_ISA_VERSION
	.align		4
        /*0070*/ 	.byte	0x03, 0x5f
        /*0072*/ 	.short	0x0101


	//----- nvinfo : EIATTR_COOP_GROUP_MASK_REGIDS
	.align		4
        /*0074*/ 	.byte	0x04, 0x29
        /*0076*/ 	.short	(.L_33 - .L_32)


	//   ....[0]....
.L_32:
        /*0078*/ 	.word	0xffffffff


	//   ....[1]....
        /*007c*/ 	.word	0xffffffff


	//   ....[2]....
        /*0080*/ 	.word	0xffffffff


	//   ....[3]....
        /*0084*/ 	.word	0xffffffff


	//   ....[4]....
        /*0088*/ 	.word	0xffffffff


	//----- nvinfo : EIATTR_COOP_GROUP_INSTR_OFFSETS
	.align		4
.L_33:
        /*008c*/ 	.byte	0x04, 0x28
        /*008e*/ 	.short	(.L_35 - .L_34)


	//   ....[0]....
.L_34:
        /*0090*/ 	.word	0x00000a60


	//   ....[1]....
        /*0094*/ 	.word	0x00000a90


	//   ....[2]....
        /*0098*/ 	.word	0x00000ab0


	//   ....[3]....
        /*009c*/ 	.word	0x00000ad0


	//   ....[4]....
        /*00a0*/ 	.word	0x00000af0


	//----- nvinfo : EIATTR_VRC_CTA_INIT_COUNT
	.align		4
.L_35:
        /*00a4*/ 	.byte	0x02, 0x4a
	.zero		1
	.zero		1


	//----- nvinfo : EIATTR_EXIT_INSTR_OFFSETS
	.align		4
        /*00a8*/ 	.byte	0x04, 0x1c
        /*00aa*/ 	.short	(.L_37 - .L_36)


	//   ....[0]....
.L_36:
        /*00ac*/ 	.word	0x00000070


	//   ....[1]....
        /*00b0*/ 	.word	0x00000b00


	//   ....[2]....
        /*00b4*/ 	.word	0x00000ba0


	//   ....[3]....
        /*00b8*/ 	.word	0x00000be0


	//----- nvinfo : EIATTR_CBANK_PARAM_SIZE
	.align		4
.L_37:
        /*00bc*/ 	.byte	0x03, 0x19
        /*00be*/ 	.short	0x0028


	//----- nvinfo : EIATTR_PARAM_CBANK
	.align		4
        /*00c0*/ 	.byte	0x04, 0x0a
        /*00c2*/ 	.short	(.L_39 - .L_38)
	.align		4
.L_38:
        /*00c4*/ 	.word	index@(.nv.constant0._Z8reluGemvPfS_S_S_ii)
        /*00c8*/ 	.short	0x0380
        /*00ca*/ 	.short	0x0028


	//----- nvinfo : EIATTR_SW_WAR
	.align		4
.L_39:
        /*00cc*/ 	.byte	0x04, 0x36
        /*00ce*/ 	.short	(.L_41 - .L_40)
.L_40:
        /*00d0*/ 	.word	0x00000008
.L_41:


//--------------------- .nv.info._Z10add_arraysPiS_S_i --------------------------
	.section	.nv.info._Z10add_arraysPiS_S_i,"",@"SHT_CUDA_INFO"
	.sectionflags	@""
	.align	4


	//----- nvinfo : EIATTR_CUDA_API_VERSION
	.align		4
        /*0000*/ 	.byte	0x04, 0x37
        /*0002*/ 	.short	(.L_43 - .L_42)
.L_42:
        /*0004*/ 	.word	0x00000082


	//----- nvinfo : EIATTR_KPARAM_INFO
	.align		4
.L_43:
        /*0008*/ 	.byte	0x04, 0x17
        /*000a*/ 	.short	(.L_45 - .L_44)
.L_44:
        /*000c*/ 	.word	0x00000000
        /*0010*/ 	.short	0x0003
        /*0012*/ 	.short	0x0018
        /*0014*/ 	.byte	0x00, 0xf0, 0x11, 0x00


	//----- nvinfo : EIATTR_KPARAM_INFO
	.align		4
.L_45:
        /*0018*/ 	.byte	0x04, 0x17
        /*001a*/ 	.short	(.L_47 - .L_46)
.L_46:
        /*001c*/ 	.word	0x00000000
        /*0020*/ 	.short	0x0002
        /*0022*/ 	.short	0x0010
        /*0024*/ 	.byte	0x00, 0xf5, 0x21, 0x00


	//----- nvinfo : EIATTR_KPARAM_INFO
	.align		4
.L_47:
        /*0028*/ 	.byte	0x04, 0x17
        /*002a*/ 	.short	(.L_49 - .L_48)
.L_48:
        /*002c*/ 	.word	0x00000000
        /*0030*/ 	.short	0x0001
        /*0032*/ 	.short	0x0008
        /*0034*/ 	.byte	0x00, 0xf5, 0x21, 0x00


	//----- nvinfo : EIATTR_KPARAM_INFO
	.align		4
.L_49:
        /*0038*/ 	.byte	0x04, 0x17
        /*003a*/ 	.short	(.L_51 - .L_50)
.L_50:
        /*003c*/ 	.word	0x00000000
        /*0040*/ 	.short	0x0000
        /*0042*/ 	.short	0x0000
        /*0044*/ 	.byte	0x00, 0xf5, 0x21, 0x00


	//----- nvinfo : EIATTR_SPARSE_MMA_MASK
	.align		4
.L_51:
        /*0048*/ 	.byte	0x03, 0x50
        /*004a*/ 	.short	0x0000


	//----- nvinfo : EIATTR_MAXREG_COUNT
	.align		4
        /*004c*/ 	.byte	0x03, 0x1b
        /*004e*/ 	.short	0x00ff


	//----- nvinfo : EIATTR_MERCURY_ISA_VERSION
	.align		4
        /*0050*/ 	.byte	0x03, 0x5f
        /*0052*/ 	.short	0x0101


	//----- nvinfo : EIATTR_VRC_CTA_INIT_COUNT
	.align		4
        /*0054*/ 	.byte	0x02, 0x4a
	.zero		1
	.zero		1


	//----- nvinfo : EIATTR_EXIT_INSTR_OFFSETS
	.align		4
        /*0058*/ 	.byte	0x04, 0x1c
        /*005a*/ 	.short	(.L_53 - .L_52)


	//   ....[0]....
.L_52:
        /*005c*/ 	.word	0x00000070


	//   ....[1]....
        /*0060*/ 	.word	0x00000130


	//----- nvinfo : EIATTR_CBANK_PARAM_SIZE
	.align		4
.L_53:
        /*0064*/ 	.byte	0x03, 0x19
        /*0066*/ 	.short	0x001c


	//----- nvinfo : EIATTR_PARAM_CBANK
	.align		4
        /*0068*/ 	.byte	0x04, 0x0a
        /*006a*/ 	.short	(.L_55 - .L_54)
	.align		4
.L_54:
        /*006c*/ 	.word	index@(.nv.constant0._Z10add_arraysPiS_S_i)
        /*0070*/ 	.short	0x0380
        /*0072*/ 	.short	0x001c


	//----- nvinfo : EIATTR_SW_WAR
	.align		4
.L_55:
        /*0074*/ 	.byte	0x04, 0x36
        /*0076*/ 	.short	(.L_57 - .L_56)
.L_56:
        /*0078*/ 	.word	0x00000008
.L_57:


//--------------------- .nv.info._Z14v1_convolutionILi8ELi4ELi5ELi5ELi64ELi6ELi6ELi26ELi18EEvPfS0_S0_S0_iiiiiiiii --------------------------
	.section	.nv.info._Z14v1_convolutionILi8ELi4ELi5ELi5ELi64ELi6ELi6ELi26ELi18EEvPfS0_S0_S0_iiiiiiiii,"",@"SHT_CUDA_INFO"
	.sectionflags	@""
	.align	4


	//----- nvinfo : EIATTR_CUDA_API_VERSION
	.align		4
        /*0000*/ 	.byte	0x04, 0x37
        /*0002*/ 	.short	(.L_59 - .L_58)
.L_58:
        /*0004*/ 	.word	0x00000082


	//----- nvinfo : EIATTR_KPARAM_INFO
	.align		4
.L_59:
        /*0008*/ 	.byte	0x04, 0x17
        /*000a*/ 	.short	(.L_61 - .L_60)
.L_60:
        /*000c*/ 	.word	0x00000000
        /*0010*/ 	.short	0x000c
        /*0012*/ 	.short	0x0040
        /*0014*/ 	.byte	0x00, 0xf0, 0x11, 0x00


	//----- nvinfo : EIATTR_KPARAM_INFO
	.align		4
.L_61:
        /*0018*/ 	.byte	0x04, 0x17
        /*001a*/ 	.short	(.L_63 - .L_62)
.L_62:
        /*001c*/ 	.word	0x00000000
        /*0020*/ 	.short	0x000b
        /*0022*/ 	.short	0x003c
        /*0024*/ 	.byte	0x00, 0xf0, 0x11, 0x00


	//----- nvinfo : EIATTR_KPARAM_INFO
	.align		4
.L_63:
        /*0028*/ 	.byte	0x04, 0x17
        /*002a*/ 	.short	(.L_65 - .L_64)
.L_64:
        /*002c*/ 	.word	0x00000000
        /*0030*/ 	.short	0x000a
        /*0032*/ 	.short	0x0038
        /*0034*/ 	.byte	0x00, 0xf0, 0x11, 0x00


	//----- nvinfo : EIATTR_KPARAM_INFO
	.align		4
.L_65:
        /*0038*/ 	.byte	0x04, 0x17
        /*003a*/ 	.short	(.L_67 - .L_66)
.L_66:
        /*003c*/ 	.word	0x00000000
        /*0040*/ 	.short	0x0009
        /*0042*/ 	.short	0x0034
        /*0044*/ 	.byte	0x00, 0xf0, 0x11, 0x00


	//----- nvinfo : EIATTR_KPARAM_INFO
	.align		4
.L_67:
        /*0048*/ 	.byte	0x04, 0x17
        /*004a*/ 	.short	(.L_69 - .L_68)
.L_68:
        /*004c*/ 	.word	0x00000000
        /*0050*/ 	.short	0x0008
        /*0052*/ 	.short	0x0030
        /*0054*/ 	.byte	0x00, 0xf0, 0x11, 0x00


	//----- nvinfo : EIATTR_KPARAM_INFO
	.align		4
.L_69:
        /*0058*/ 	.byte	0x04, 0x17
        /*005a*/ 	.short	(.L_71 - .L_70)
.L_70:
        /*005c*/ 	.word	0x00000000
        /*0060*/ 	.short	0x0007
        /*0062*/ 	.short	0x002c
        /*0064*/ 	.byte	0x00, 0xf0, 0x11, 0x00


	//----- nvinfo : EIATTR_KPARAM_INFO
	.align		4
.L_71:
        /*0068*/ 	.byte	0x04, 0x17
        /*006a*/ 	.short	(.L_73 - .L_72)
.L_72:
        /*006c*/ 	.word	0x00000000
        /*0070*/ 	.short	0x0006
        /*0072*/ 	.short	0x0028
        /*0074*/ 	.byte	0x00, 0xf0, 0x11, 0x00


	//----- nvinfo : EIATTR_KPARAM_INFO
	.align		4
.L_73:
        /*0078*/ 	.byte	0x04, 0x17
        /*007a*/ 	.short	(.L_75 - .L_74)
.L_74:
        /*007c*/ 	.word	0x00000000
        /*0080*/ 	.short	0x0005
        /*0082*/ 	.short	0x0024
        /*0084*/ 	.byte	0x00, 0xf0, 0x11, 0x00


	//----- nvinfo : EIATTR_KPARAM_INFO
	.align		4
.L_75:
        /*0088*/ 	.byte	0x04, 0x17
        /*008a*/ 	.short	(.L_77 - .L_76)
.L_76:
        /*008c*/ 	.word	0x00000000
        /*0090*/ 	.short	0x0004
        /*0092*/ 	.short	0x0020
        /*0094*/ 	.byte	0x00, 0xf0, 0x11, 0x00


	//----- nvinfo : EIATTR_KPARAM_INFO
	.align		4
.L_77:
        /*0098*/ 	.byte	0x04, 0x17
        /*009a*/ 	.short	(.L_79 - .L_78)
.L_78:
        /*009c*/ 	.word	0x00000000
        /*00a0*/ 	.short	0x0003
        /*00a2*/ 	.short	0x0018
        /*00a4*/ 	.byte	0x00, 0xf5, 0x21, 0x00


	//----- nvinfo : EIATTR_KPARAM_INFO
	.align		4
.L_79:
        /*00a8*/ 	.byte	0x04, 0x17
        /*00aa*/ 	.short	(.L_81 - .L_80)
.L_80:
        /*00ac*/ 	.word	0x00000000
        /*00b0*/ 	.short	0x0002
        /*00b2*/ 	.short	0x0010
        /*00b4*/ 	.byte	0x00, 0xf5, 0x21, 0x00


	//----- nvinfo : EIATTR_KPARAM_INFO
	.align		4
.L_81:
        /*00b8*/ 	.byte	0x04, 0x17
        /*00ba*/ 	.short	(.L_83 - .L_82)
.L_82:
        /*00bc*/ 	.word	0x00000000
        /*00c0*/ 	.short	0x0001
        /*00c2*/ 	.short	0x0008
        /*00c4*/ 	.byte	0x00, 0xf5, 0x21, 0x00


	//----- nvinfo : EIATTR_KPARAM_INFO
	.align		4
.L_83:
        /*00c8*/ 	.byte	0x04, 0x17
        /*00ca*/ 	.short	(.L_85 - .L_84)
.L_84:
        /*00cc*/ 	.word	0x00000000
        /*00d0*/ 	.short	0x0000
        /*00d2*/ 	.short	0x0000
        /*00d4*/ 	.byte	0x00, 0xf5, 0x21, 0x00


	//----- nvinfo : EIATTR_SPARSE_MMA_MASK
	.align		4
.L_85:
        /*00d8*/ 	.byte	0x03, 0x50
        /*00da*/ 	.short	0x0000


	//----- nvinfo : EIATTR_MAXREG_COUNT
	.align		4
        /*00dc*/ 	.byte	0x03, 0x1b
        /*00de*/ 	.short	0x00ff


	//----- nvinfo : EIATTR_NUM_BARRIERS
	.align		4
        /*00e0*/ 	.byte	0x02, 0x4c
        /*00e2*/ 	.byte	0x01
	.zero		1


	//----- nvinfo : EIATTR_MERCURY_ISA_VERSION
	.align		4
        /*00e4*/ 	.byte	0x03, 0x5f
        /*00e6*/ 	.short	0x0101


	//----- nvinfo : EIATTR_UNUSED_LOAD_BYTE_OFFSET
	.align		4
        /*00e8*/ 	.byte	0x04, 0x44
        /*00ea*/ 	.short	(.L_87 - .L_86)


	//   ....[0]....
.L_86:
        /*00ec*/ 	.word	0x000007f0
        /*00f0*/ 	.word	0x00000fff


	//   ....[1]....
        /*00f4*/ 	.word	0x000017e0
        /*00f8*/ 	.word	0x0000ff0f


	//   ....[2]....
        /*00fc*/ 	.word	0x00001800
        /*0100*/ 	.word	0x00000fff


	//   ....[3]....
        /*0104*/ 	.word	0x00001820
        /*0108*/ 	.word	0x0000ff0f


	//   ....[4]....
        /*010c*/ 	.word	0x00001830
        /*0110*/ 	.word	0x00000fff


	//   ....[5]....
        /*0114*/ 	.word	0x00001ff0
        /*0118*/ 	.word	0x00000fff


	//   ....[6]....
        /*011c*/ 	.word	0x00003830
        /*0120*/ 	.word	0x00000fff


	//----- nvinfo : EIATTR_VRC_CTA_INIT_COUNT
	.align		4
.L_87:
        /*0124*/ 	.byte	0x02, 0x4a
	.zero		1
	.zero		1


	//----- nvinfo : EIATTR_EXIT_INSTR_OFFSETS
	.align		4
        /*0128*/ 	.byte	0x04, 0x1c
        /*012a*/ 	.short	(.L_89 - .L_88)


	//   ....[0]....
.L_88:
        /*012c*/ 	.word	0x00001340


	//   ....[1]....
        /*0130*/ 	.word	0x00003fd0


	//----- nvinfo : EIATTR_CRS_STACK_SIZE
	.align		4
.L_89:
        /*0134*/ 	.byte	0x04, 0x1e
        /*0136*/ 	.short	(.L_91 - .L_90)
.L_90:
        /*0138*/ 	.word	0x00000000


	//----- nvinfo : EIATTR_CBANK_PARAM_SIZE
	.align		4
.L_91:
        /*013c*/ 	.byte	0x03, 0x19
        /*013e*/ 	.short	0x0044


	//----- nvinfo : EIATTR_PARAM_CBANK
	.align		4
        /*0140*/ 	.byte	0x04, 0x0a
        /*0142*/ 	.short	(.L_93 - .L_92)
	.align		4
.L_92:
        /*0144*/ 	.word	index@(.nv.constant0._Z14v1_convolutionILi8ELi4ELi5ELi5ELi64ELi6ELi6ELi26ELi18EEvPfS0_S0_S0_iiiiiiiii)
        /*0148*/ 	.short	0x0380
        /*014a*/ 	.short	0x0044


	//----- nvinfo : EIATTR_SW_WAR
	.align		4
.L_93:
        /*014c*/ 	.byte	0x04, 0x36
        /*014e*/ 	.short	(.L_95 - .L_94)
.L_94:
        /*0150*/ 	.word	0x00000008
.L_95:


//--------------------- .nv.callgraph             --------------------------
	.section	.nv.callgraph,"",@"SHT_CUDA_CALLGRAPH"
	.align	4
	.sectionentsize	8
	.align		4
        /*0000*/ 	.word	0x00000000
	.align		4
        /*0004*/ 	.word	0xffffffff
	.align		4
        /*0008*/ 	.word	0x00000000
	.align		4
        /*000c*/ 	.word	0xfffffffe
	.align		4
        /*0010*/ 	.word	0x00000000
	.align		4
        /*0014*/ 	.word	0xfffffffd
	.align		4
        /*0018*/ 	.word	0x00000000
	.align		4
        /*001c*/ 	.word	0xfffffffc


//--------------------- .text._Z8reluGemvPfS_S_S_ii --------------------------
	.section	.text._Z8reluGemvPfS_S_S_ii,"ax",@progbits
	.align	128
        .global         _Z8reluGemvPfS_S_S_ii
        .type           _Z8reluGemvPfS_S_S_ii,@function
        .size           _Z8reluGemvPfS_S_S_ii,(.L_x_61 - _Z8reluGemvPfS_S_S_ii)
        .other          _Z8reluGemvPfS_S_S_ii,@"STO_CUDA_ENTRY STV_DEFAULT"
_Z8reluGemvPfS_S_S_ii:
.text._Z8reluGemvPfS_S_S_ii:
[----:B------:R-:W-:Y:S01]  /*0000*/  LDC R1, c[0x0][0x37c] ;  /* 0x0000df00ff017b82 */ /* 0x000fe20000000800 */
[----:B------:R-:W0:Y:S07]  /*0010*/  S2R R2, SR_TID.Y ;  /* 0x0000000000027919 */ /* 0x000e2e0000002200 */
[----:B------:R-:W0:Y:S01]  /*0020*/  S2UR UR4, SR_CTAID.X ;  /* 0x00000000000479c3 */ /* 0x000e220000002500 */
[----:B------:R-:W1:Y:S07]  /*0030*/  LDCU UR5, c[0x0][0x3a0] ;  /* 0x00007400ff0577ac */ /* 0x000e6e0008000800 */
[----:B------:R-:W0:Y:S02]  /*0040*/  LDC R3, c[0x0][0x364] ;  /* 0x0000d900ff037b82 */ /* 0x000e240000000800 */
[----:B0-----:R-:W-:-:S05]  /*0050*/  IMAD R2, R3, UR4, R2 ;  /* 0x0000000403027c24 */ /* 0x001fca000f8e0202 */
[----:B-1----:R-:W-:-:S13]  /*0060*/  ISETP.GE.AND P0, PT, R2, UR5, PT ;  /* 0x0000000502007c0c */ /* 0x002fda000bf06270 */
[----:B------:R-:W-:Y:S05]  /*0070*/  @P0 EXIT ;  /* 0x000000000000094d */ /* 0x000fea0003800000 */
[----:B------:R-:W0:Y:S01]  /*0080*/  LDC R5, c[0x0][0x3a4] ;  /* 0x0000e900ff057b82 */ /* 0x000e220000000800 */
[----:B------:R-:W1:Y:S01]  /*0090*/  S2R R3, SR_TID.X ;  /* 0x0000000000037919 */ /* 0x000e620000002100 */
[----:B------:R-:W2:Y:S01]  /*00a0*/  LDCU.64 UR4, c[0x0][0x358] ;  /* 0x00006b00ff0477ac */ /* 0x000ea20008000a00 */
[----:B------:R-:W-:Y:S01]  /*00b0*/  HFMA2 R29, -RZ, RZ, 0, 0 ;  /* 0x00000000ff1d7431 */ /* 0x000fe200000001ff */
[----:B0-----:R-:W-:Y:S02]  /*00c0*/  SHF.R.S32.HI R0, RZ, 0x1f, R5 ;  /* 0x0000001fff007819 */ /* 0x001fe40000011405 */
[----:B------:R-:W-:Y:S02]  /*00d0*/  IADD3 R4, PT, PT, R5, 0x7f, RZ ;  /* 0x0000007f05047810 */ /* 0x000fe40007ffe0ff */
[----:B------:R-:W-:Y:S02]  /*00e0*/  LEA.HI R0, R0, R5, RZ, 0x7 ;  /* 0x0000000500007211 */ /* 0x000fe400078f38ff */
[----:B------:R-:W-:-:S02]  /*00f0*/  ISETP.GE.U32.AND P0, PT, R4, 0xff, PT ;  /* 0x000000ff0400780c */ /* 0x000fc40003f06070 */
[----:B------:R-:W-:-:S04]  /*0100*/  SHF.R.S32.HI R0, RZ, 0x7, R0 ;  /* 0x00000007ff007819 */ /* 0x000fc80000011400 */
[----:B------:R-:W-:Y:S02]  /*0110*/  SEL R28, R0, 0x1, P0 ;  /* 0x00000001001c7807 */ /* 0x000fe40000000000 */
[----:B-1----:R-:W-:Y:S02]  /*0120*/  LOP3.LUT R0, R3, 0x1f, RZ, 0xc0, !PT ;  /* 0x0000001f03007812 */ /* 0x002fe400078ec0ff */
[----:B------:R-:W-:-:S13]  /*0130*/  ISETP.GE.AND P0, PT, R28, 0x1, PT ;  /* 0x000000011c00780c */ /* 0x000fda0003f06270 */
[----:B--2---:R-:W-:Y:S05]  /*0140*/  @!P0 BRA `(.L_x_0) ;  /* 0x0000000800448947 */ /* 0x004fea0003800000 */
[----:B------:R-:W-:Y:S01]  /*0150*/  ISETP.GE.U32.AND P1, PT, R28, 0x8, PT ;  /* 0x000000081c00780c */ /* 0x000fe20003f26070 */
[----:B------:R-:W-:Y:S01]  /*0160*/  IMAD R22, R2, R5, RZ ;  /* 0x0000000502167224 */ /* 0x000fe200078e02ff */
[----:B------:R-:W-:Y:S02]  /*0170*/  LOP3.LUT R21, R28, 0x7, RZ, 0xc0, !PT ;  /* 0x000000071c157812 */ /* 0x000fe400078ec0ff */
[----:B------:R-:W-:Y:S02]  /*0180*/  MOV R29, RZ ;  /* 0x000000ff001d7202 */ /* 0x000fe40000000f00 */
[----:B------:R-:W-:Y:S02]  /*0190*/  ISETP.NE.AND P0, PT, R21, RZ, PT ;  /* 0x000000ff1500720c */ /* 0x000fe40003f05270 */
[----:B------:R-:W-:-:S05]  /*01a0*/  MOV R3, RZ ;  /* 0x000000ff00037202 */ /* 0x000fca0000000f00 */
[----:B------:R-:W-:Y:S06]  /*01b0*/  @!P1 BRA `(.L_x_1) ;  /* 0x0000000400109947 */ /* 0x000fec0003800000 */
[----:B------:R-:W0:Y:S01]  /*01c0*/  LDCU.64 UR8, c[0x0][0x390] ;  /* 0x00007200ff0877ac */ /* 0x000e220008000a00 */
[----:B------:R-:W-:Y:S01]  /*01d0*/  IMAD.WIDE.U32 R4, R0, 0x10, RZ ;  /* 0x0000001000047825 */ /* 0x000fe200078e00ff */
[----:B------:R-:W-:Y:S01]  /*01e0*/  LOP3.LUT R3, R28, 0x7ffffff8, RZ, 0xc0, !PT ;  /* 0x7ffffff81c037812 */ /* 0x000fe200078ec0ff */
[----:B------:R-:W1:Y:S01]  /*01f0*/  LDCU.64 UR6, c[0x0][0x380] ;  /* 0x00007000ff0677ac */ /* 0x000e620008000a00 */
[----:B------:R-:W-:Y:S01]  /*0200*/  MOV R29, RZ ;  /* 0x000000ff001d7202 */ /* 0x000fe20000000f00 */
[----:B------:R-:W-:Y:S01]  /*0210*/  IMAD.WIDE R6, R22, 0x4, R4 ;  /* 0x0000000416067825 */ /* 0x000fe200078e0204 */
[----:B------:R-:W-:Y:S02]  /*0220*/  IADD3 R20, PT, PT, -R3, RZ, RZ ;  /* 0x000000ff03147210 */ /* 0x000fe40007ffe1ff */
[----:B0-----:R-:W-:Y:S02]  /*0230*/  IADD3 R24, P3, PT, R4, UR8, RZ ;  /* 0x0000000804187c10 */ /* 0x001fe4000ff7e0ff */
[----:B-1----:R-:W-:-:S02]  /*0240*/  IADD3 R26, P1, PT, R6, UR6, RZ ;  /* 0x00000006061a7c10 */ /* 0x002fc4000ff3e0ff */
[----:B------:R-:W-:Y:S02]  /*0250*/  IADD3 R24, P4, PT, R24, 0x800, RZ ;  /* 0x0000080018187810 */ /* 0x000fe40007f9e0ff */
[----:B------:R-:W-:Y:S02]  /*0260*/  IADD3 R26, P2, PT, R26, 0x800, RZ ;  /* 0x000008001a1a7810 */ /* 0x000fe40007f5e0ff */
[----:B------:R-:W-:Y:S02]  /*0270*/  IADD3.X R25, PT, PT, RZ, UR9, R5, P4, P3 ;  /* 0x00000009ff197c10 */ /* 0x000fe4000a7e6405 */
[----:B------:R-:W-:-:S09]  /*0280*/  IADD3.X R27, PT, PT, RZ, UR7, R7, P2, P1 ;  /* 0x00000007ff1b7c10 */ /* 0x000fd200097e2407 */
.L_x_2:
[----:B------:R-:W2:Y:S04]  /*0290*/  LDG.E.128.CONSTANT R12, desc[UR4][R26.64+-0x800] ;  /* 0xfff800041a0c7981 */ /* 0x000ea8000c1e9d00 */
[----:B------:R-:W2:Y:S04]  /*02a0*/  LDG.E.128.CONSTANT R16, desc[UR4][R24.64+-0x800] ;  /* 0xfff8000418107981 */ /* 0x000ea8000c1e9d00 */
[----:B------:R-:W3:Y:S04]  /*02b0*/  LDG.E.128.CONSTANT R4, desc[UR4][R26.64+-0x600] ;  /* 0xfffa00041a047981 */ /* 0x000ee8000c1e9d00 */
[----:B------:R-:W3:Y:S01]  /*02c0*/  LDG.E.128.CONSTANT R8, desc[UR4][R24.64+-0x600] ;  /* 0xfffa000418087981 */ /* 0x000ee2000c1e9d00 */
[----:B--2---:R-:W-:-:S04]  /*02d0*/  FFMA R12, R12, R16, R29 ;  /* 0x000000100c0c7223 */ /* 0x004fc8000000001d */
[----:B------:R-:W-:-:S04]  /*02e0*/  FFMA R13, R13, R17, R12 ;  /* 0x000000110d0d7223 */ /* 0x000fc8000000000c */
[----:B------:R-:W-:-:S04]  /*02f0*/  FFMA R14, R14, R18, R13 ;  /* 0x000000120e0e7223 */ /* 0x000fc8000000000d */
[----:B------:R-:W-:Y:S02]  /*0300*/  FFMA R15, R15, R19, R14 ;  /* 0x000000130f0f7223 */ /* 0x000fe4000000000e */
[----:B------:R-:W2:Y:S02]  /*0310*/  LDG.E.128.CONSTANT R16, desc[UR4][R26.64+-0x400] ;  /* 0xfffc00041a107981 */ /* 0x000ea4000c1e9d00 */
[----:B---3--:R-:W-:Y:S02]  /*0320*/  FFMA R4, R4, R8, R15 ;  /* 0x0000000804047223 */ /* 0x008fe4000000000f */
[----:B------:R-:W2:Y:S02]  /*0330*/  LDG.E.128.CONSTANT R12, desc[UR4][R24.64+-0x400] ;  /* 0xfffc0004180c7981 */ /* 0x000ea4000c1e9d00 */
[----:B------:R-:W-:-:S04]  /*0340*/  FFMA R5, R5, R9, R4 ;  /* 0x0000000905057223 */ /* 0x000fc80000000004 */
[----:B------:R-:W-:-:S04]  /*0350*/  FFMA R6, R6, R10, R5 ;  /* 0x0000000a06067223 */ /* 0x000fc80000000005 */
[----:B------:R-:W-:Y:S02]  /*0360*/  FFMA R23, R7, R11, R6 ;  /* 0x0000000b07177223 */ /* 0x000fe40000000006 */
        /* <DEDUP_REMOVED lines=24> */
[----:B------:R0:W3:Y:S04]  /*04f0*/  LDG.E.128.CONSTANT R4, desc[UR4][R26.64+0x600] ;  /* 0x000600041a047981 */ /* 0x0000e8000c1e9d00 */
[----:B------:R1:W3:Y:S01]  /*0500*/  LDG.E.128.CONSTANT R8, desc[UR4][R24.64+0x600] ;  /* 0x0006000418087981 */ /* 0x0002e2000c1e9d00 */
[----:B------:R-:W-:-:S04]  /*0510*/  IADD3 R20, PT, PT, R20, 0x8, RZ ;  /* 0x0000000814147810 */ /* 0x000fc80007ffe0ff */
[----:B------:R-:W-:Y:S02]  /*0520*/  ISETP.NE.AND P1, PT, R20, RZ, PT ;  /* 0x000000ff1400720c */ /* 0x000fe40003f25270 */
[----:B0-----:R-:W-:Y:S02]  /*0530*/  IADD3 R26, P2, PT, R26, 0x1000, RZ ;  /* 0x000010001a1a7810 */ /* 0x001fe40007f5e0ff */
[----:B-1----:R-:W-:Y:S02]  /*0540*/  IADD3 R24, P3, PT, R24, 0x1000, RZ ;  /* 0x0000100018187810 */ /* 0x002fe40007f7e0ff */
[----:B------:R-:W-:Y:S02]  /*0550*/  IADD3.X R27, PT, PT, RZ, R27, RZ, P2, !PT ;  /* 0x0000001bff1b7210 */ /* 0x000fe400017fe4ff */
[----:B------:R-:W-:Y:S01]  /*0560*/  IADD3.X R25, PT, PT, RZ, R25, RZ, P3, !PT ;  /* 0x00000019ff197210 */ /* 0x000fe20001ffe4ff */
[----:B--2---:R-:W-:-:S04]  /*0570*/  FFMA R12, R12, R16, R23 ;  /* 0x000000100c0c7223 */ /* 0x004fc80000000017 */
[----:B------:R-:W-:-:S04]  /*0580*/  FFMA R13, R13, R17, R12 ;  /* 0x000000110d0d7223 */ /* 0x000fc8000000000c */
[----:B------:R-:W-:-:S04]  /*0590*/  FFMA R14, R14, R18, R13 ;  /* 0x000000120e0e7223 */ /* 0x000fc8000000000d */
[----:B------:R-:W-:-:S04]  /*05a0*/  FFMA R15, R15, R19, R14 ;  /* 0x000000130f0f7223 */ /* 0x000fc8000000000e */
[----:B---3--:R-:W-:-:S04]  /*05b0*/  FFMA R4, R4, R8, R15 ;  /* 0x0000000804047223 */ /* 0x008fc8000000000f */
[----:B------:R-:W-:-:S04]  /*05c0*/  FFMA R5, R5, R9, R4 ;  /* 0x0000000905057223 */ /* 0x000fc80000000004 */
[----:B------:R-:W-:-:S04]  /*05d0*/  FFMA R6, R6, R10, R5 ;  /* 0x0000000a06067223 */ /* 0x000fc80000000005 */
[----:B------:R-:W-:Y:S01]  /*05e0*/  FFMA R29, R7, R11, R6 ;  /* 0x0000000b071d7223 */ /* 0x000fe20000000006 */
[----:B------:R-:W-:Y:S06]  /*05f0*/  @P1 BRA `(.L_x_2) ;  /* 0xfffffffc00241947 */ /* 0x000fec000383ffff */
.L_x_1:
[----:B------:R-:W-:Y:S05]  /*0600*/  @!P0 BRA `(.L_x_0) ;  /* 0x0000000400148947 */ /* 0x000fea0003800000 */
[----:B------:R-:W0:Y:S01]  /*0610*/  LDC.64 R32, c[0x0][0x380] ;  /* 0x0000e000ff207b82 */ /* 0x000e220000000a00 */
[----:B------:R-:W-:Y:S02]  /*0620*/  ISETP.GE.U32.AND P0, PT, R21, 0x4, PT ;  /* 0x000000041500780c */ /* 0x000fe40003f06070 */
[----:B------:R-:W-:-:S04]  /*0630*/  LOP3.LUT R30, R28, 0x3, RZ, 0xc0, !PT ;  /* 0x000000031c1e7812 */ /* 0x000fc800078ec0ff */
[----:B------:R-:W-:Y:S01]  /*0640*/  ISETP.NE.AND P1, PT, R30, RZ, PT ;  /* 0x000000ff1e00720c */ /* 0x000fe20003f25270 */
[----:B0-----:R-:W-:-:S06]  /*0650*/  IMAD.WIDE R32, R22, 0x4, R32 ;  /* 0x0000000416207825 */ /* 0x001fcc00078e0220 */
[----:B------:R-:W-:Y:S06]  /*0660*/  @!P0 BRA `(.L_x_3) ;  /* 0x0000000000748947 */ /* 0x000fec0003800000 */
[----:B------:R-:W0:Y:S01]  /*0670*/  LDC.64 R34, c[0x0][0x390] ;  /* 0x0000e400ff227b82 */ /* 0x000e220000000a00 */
[----:B------:R-:W-:-:S05]  /*0680*/  LEA R5, R3, R0, 0x5 ;  /* 0x0000000003057211 */ /* 0x000fca00078e28ff */
[----:B------:R-:W-:-:S05]  /*0690*/  IMAD.WIDE.U32 R36, R5, 0x10, R32 ;  /* 0x0000001005247825 */ /* 0x000fca00078e0020 */
[----:B------:R-:W2:Y:S04]  /*06a0*/  LDG.E.128.CONSTANT R12, desc[UR4][R36.64] ;  /* 0x00000004240c7981 */ /* 0x000ea8000c1e9d00 */
[----:B------:R-:W3:Y:S01]  /*06b0*/  LDG.E.128.CONSTANT R20, desc[UR4][R36.64+0x600] ;  /* 0x0006000424147981 */ /* 0x000ee2000c1e9d00 */
[----:B0-----:R-:W-:-:S03]  /*06c0*/  IMAD.WIDE.U32 R34, R5, 0x10, R34 ;  /* 0x0000001005227825 */ /* 0x001fc600078e0022 */
[----:B------:R-:W4:Y:S04]  /*06d0*/  LDG.E.128.CONSTANT R4, desc[UR4][R36.64+0x200] ;  /* 0x0002000424047981 */ /* 0x000f28000c1e9d00 */
[----:B------:R-:W2:Y:S04]  /*06e0*/  LDG.E.128.CONSTANT R16, desc[UR4][R34.64] ;  /* 0x0000000422107981 */ /* 0x000ea8000c1e9d00 */
[----:B------:R-:W4:Y:S04]  /*06f0*/  LDG.E.128.CONSTANT R8, desc[UR4][R34.64+0x200] ;  /* 0x0002000422087981 */ /* 0x000f28000c1e9d00 */
[----:B------:R-:W3:Y:S01]  /*0700*/  LDG.E.128.CONSTANT R24, desc[UR4][R34.64+0x600] ;  /* 0x0006000422187981 */ /* 0x000ee2000c1e9d00 */
[----:B--2---:R-:W-:-:S04]  /*0710*/  FFMA R12, R12, R16, R29 ;  /* 0x000000100c0c7223 */ /* 0x004fc8000000001d */
[----:B------:R-:W-:-:S04]  /*0720*/  FFMA R13, R13, R17, R12 ;  /* 0x000000110d0d7223 */ /* 0x000fc8000000000c */
[----:B------:R-:W-:-:S04]  /*0730*/  FFMA R14, R14, R18, R13 ;  /* 0x000000120e0e7223 */ /* 0x000fc8000000000d */
[----:B------:R-:W-:Y:S02]  /*0740*/  FFMA R19, R15, R19, R14 ;  /* 0x000000130f137223 */ /* 0x000fe4000000000e */
[----:B------:R-:W2:Y:S02]  /*0750*/  LDG.E.128.CONSTANT R12, desc[UR4][R36.64+0x400] ;  /* 0x00040004240c7981 */ /* 0x000ea4000c1e9d00 */
[----:B----4-:R-:W-:Y:S02]  /*0760*/  FFMA R4, R4, R8, R19 ;  /* 0x0000000804047223 */ /* 0x010fe40000000013 */
[----:B------:R-:W2:Y:S02]  /*0770*/  LDG.E.128.CONSTANT R16, desc[UR4][R34.64+0x400] ;  /* 0x0004000422107981 */ /* 0x000ea4000c1e9d00 */
[----:B------:R-:W-:-:S04]  /*0780*/  FFMA R5, R5, R9, R4 ;  /* 0x0000000905057223 */ /* 0x000fc80000000004 */
[----:B------:R-:W-:-:S04]  /*0790*/  FFMA R6, R6, R10, R5 ;  /* 0x0000000a06067223 */ /* 0x000fc80000000005 */
[----:B------:R-:W-:Y:S01]  /*07a0*/  FFMA R7, R7, R11, R6 ;  /* 0x0000000b07077223 */ /* 0x000fe20000000006 */
[----:B------:R-:W-:-:S03]  /*07b0*/  IADD3 R3, PT, PT, R3, 0x4, RZ ;  /* 0x0000000403037810 */ /* 0x000fc60007ffe0ff */
[----:B--2---:R-:W-:-:S04]  /*07c0*/  FFMA R12, R12, R16, R7 ;  /* 0x000000100c0c7223 */ /* 0x004fc80000000007 */
[----:B------:R-:W-:-:S04]  /*07d0*/  FFMA R13, R13, R17, R12 ;  /* 0x000000110d0d7223 */ /* 0x000fc8000000000c */
[----:B------:R-:W-:-:S04]  /*07e0*/  FFMA R14, R14, R18, R13 ;  /* 0x000000120e0e7223 */ /* 0x000fc8000000000d */
[----:B------:R-:W-:-:S04]  /*07f0*/  FFMA R15, R15, R19, R14 ;  /* 0x000000130f0f7223 */ /* 0x000fc8000000000e */
[----:B---3--:R-:W-:-:S04]  /*0800*/  FFMA R20, R20, R24, R15 ;  /* 0x0000001814147223 */ /* 0x008fc8000000000f */
[----:B------:R-:W-:-:S04]  /*0810*/  FFMA R21, R21, R25, R20 ;  /* 0x0000001915157223 */ /* 0x000fc80000000014 */
[----:B------:R-:W-:-:S04]  /*0820*/  FFMA R22, R22, R26, R21 ;  /* 0x0000001a16167223 */ /* 0x000fc80000000015 */
[----:B------:R-:W-:-:S07]  /*0830*/  FFMA R29, R23, R27, R22 ;  /* 0x0000001b171d7223 */ /* 0x000fce0000000016 */
.L_x_3:
[----:B------:R-:W-:Y:S05]  /*0840*/  @!P1 BRA `(.L_x_0) ;  /* 0x0000000000849947 */ /* 0x000fea0003800000 */
[----:B------:R-:W-:-:S13]  /*0850*/  ISETP.NE.AND P0, PT, R30, 0x1, PT ;  /* 0x000000011e00780c */ /* 0x000fda0003f05270 */
[----:B------:R-:W0:Y:S01]  /*0860*/  @P0 LDC.64 R12, c[0x0][0x390] ;  /* 0x0000e400ff0c0b82 */ /* 0x000e220000000a00 */
[----:B------:R-:W-:Y:S02]  /*0870*/  LOP3.LUT R28, R28, 0x1, RZ, 0xc0, !PT ;  /* 0x000000011c1c7812 */ /* 0x000fe400078ec0ff */
[----:B------:R-:W-:Y:S02]  /*0880*/  @P0 LEA R17, R3, R0, 0x5 ;  /* 0x0000000003110211 */ /* 0x000fe400078e28ff */
[----:B------:R-:W-:-:S03]  /*0890*/  ISETP.NE.U32.AND P1, PT, R28, 0x1, PT ;  /* 0x000000011c00780c */ /* 0x000fc60003f25070 */
[----:B------:R-:W-:-:S06]  /*08a0*/  @P0 IMAD.WIDE.U32 R4, R17, 0x10, R32 ;  /* 0x0000001011040825 */ /* 0x000fcc00078e0020 */
[----:B------:R-:W2:Y:S04]  /*08b0*/  @P0 LDG.E.128.CONSTANT R4, desc[UR4][R4.64] ;  /* 0x0000000404040981 */ /* 0x000ea8000c1e9d00 */
[----:B------:R-:W1:Y:S01]  /*08c0*/  @!P1 LDC.64 R20, c[0x0][0x390] ;  /* 0x0000e400ff149b82 */ /* 0x000e620000000a00 */
[C---:B0-----:R-:W-:Y:S01]  /*08d0*/  @P0 IMAD.WIDE.U32 R8, R17.reuse, 0x10, R12 ;  /* 0x0000001011080825 */ /* 0x041fe200078e000c */
[----:B------:R-:W-:-:S05]  /*08e0*/  @P0 IADD3 R17, PT, PT, R17, 0x20, RZ ;  /* 0x0000002011110810 */ /* 0x000fca0007ffe0ff */
[----:B------:R-:W2:Y:S01]  /*08f0*/  @P0 LDG.E.128.CONSTANT R8, desc[UR4][R8.64] ;  /* 0x0000000408080981 */ /* 0x000ea2000c1e9d00 */
[----:B------:R-:W-:-:S04]  /*0900*/  @P0 IMAD.WIDE.U32 R14, R17, 0x10, R32 ;  /* 0x00000010110e0825 */ /* 0x000fc800078e0020 */
[----:B------:R-:W-:Y:S01]  /*0910*/  @P0 IMAD.WIDE.U32 R16, R17, 0x10, R12 ;  /* 0x0000001011100825 */ /* 0x000fe200078e000c */
[----:B------:R-:W-:Y:S01]  /*0920*/  @P0 IADD3 R3, PT, PT, R3, 0x2, RZ ;  /* 0x0000000203030810 */ /* 0x000fe20007ffe0ff */
[----:B------:R-:W3:Y:S04]  /*0930*/  @P0 LDG.E.128.CONSTANT R12, desc[UR4][R14.64] ;  /* 0x000000040e0c0981 */ /* 0x000ee8000c1e9d00 */
[----:B------:R-:W3:Y:S01]  /*0940*/  @P0 LDG.E.128.CONSTANT R16, desc[UR4][R16.64] ;  /* 0x0000000410100981 */ /* 0x000ee2000c1e9d00 */
[----:B------:R-:W-:-:S05]  /*0950*/  @!P1 LEA R3, R3, R0, 0x5 ;  /* 0x0000000003039211 */ /* 0x000fca00078e28ff */
[----:B------:R-:W-:-:S04]  /*0960*/  @!P1 IMAD.WIDE.U32 R22, R3, 0x10, R32 ;  /* 0x0000001003169825 */ /* 0x000fc800078e0020 */
[----:B-1----:R-:W-:Y:S02]  /*0970*/  @!P1 IMAD.WIDE.U32 R24, R3, 0x10, R20 ;  /* 0x0000001003189825 */ /* 0x002fe400078e0014 */
[----:B------:R-:W4:Y:S04]  /*0980*/  @!P1 LDG.E.128.CONSTANT R20, desc[UR4][R22.64] ;  /* 0x0000000416149981 */ /* 0x000f28000c1e9d00 */
[----:B------:R-:W4:Y:S01]  /*0990*/  @!P1 LDG.E.128.CONSTANT R24, desc[UR4][R24.64] ;  /* 0x0000000418189981 */ /* 0x000f22000c1e9d00 */
[----:B--2---:R-:W-:-:S04]  /*09a0*/  @P0 FFMA R4, R4, R8, R29 ;  /* 0x0000000804040223 */ /* 0x004fc8000000001d */
[----:B------:R-:W-:-:S04]  /*09b0*/  @P0 FFMA R5, R5, R9, R4 ;  /* 0x0000000905050223 */ /* 0x000fc80000000004 */
[----:B------:R-:W-:-:S04]  /*09c0*/  @P0 FFMA R6, R6, R10, R5 ;  /* 0x0000000a06060223 */ /* 0x000fc80000000005 */
[----:B------:R-:W-:-:S04]  /*09d0*/  @P0 FFMA R7, R7, R11, R6 ;  /* 0x0000000b07070223 */ /* 0x000fc80000000006 */
[----:B---3--:R-:W-:-:S04]  /*09e0*/  @P0 FFMA R12, R12, R16, R7 ;  /* 0x000000100c0c0223 */ /* 0x008fc80000000007 */
[----:B------:R-:W-:-:S04]  /*09f0*/  @P0 FFMA R13, R13, R17, R12 ;  /* 0x000000110d0d0223 */ /* 0x000fc8000000000c */
[----:B------:R-:W-:-:S04]  /*0a00*/  @P0 FFMA R14, R14, R18, R13 ;  /* 0x000000120e0e0223 */ /* 0x000fc8000000000d */
[----:B------:R-:W-:-:S04]  /*0a10*/  @P0 FFMA R29, R15, R19, R14 ;  /* 0x000000130f1d0223 */ /* 0x000fc8000000000e */
[----:B----4-:R-:W-:-:S04]  /*0a20*/  @!P1 FFMA R20, R20, R24, R29 ;  /* 0x0000001814149223 */ /* 0x010fc8000000001d */
[----:B------:R-:W-:-:S04]  /*0a30*/  @!P1 FFMA R21, R21, R25, R20 ;  /* 0x0000001915159223 */ /* 0x000fc80000000014 */
[----:B------:R-:W-:-:S04]  /*0a40*/  @!P1 FFMA R22, R22, R26, R21 ;  /* 0x0000001a16169223 */ /* 0x000fc80000000015 */
[----:B------:R-:W-:-:S07]  /*0a50*/  @!P1 FFMA R29, R23, R27, R22 ;  /* 0x0000001b171d9223 */ /* 0x000fce0000000016 */
.L_x_0:
[----:B------:R-:W0:Y:S01]  /*0a60*/  SHFL.DOWN PT, R4, R29, 0x10, 0x1f ;  /* 0x0a001f001d047f89 */ /* 0x000e2200000e0000 */
[----:B------:R-:W-:Y:S01]  /*0a70*/  ISETP.NE.AND P0, PT, R0, RZ, PT ;  /* 0x000000ff0000720c */ /* 0x000fe20003f05270 */
[----:B0-----:R-:W-:-:S05]  /*0a80*/  FADD R4, R4, R29 ;  /* 0x0000001d04047221 */ /* 0x001fca0000000000 */
[----:B------:R-:W0:Y:S02]  /*0a90*/  SHFL.DOWN PT, R3, R4, 0x8, 0x1f ;  /* 0x09001f0004037f89 */ /* 0x000e2400000e0000 */
[----:B0-----:R-:W-:-:S05]  /*0aa0*/  FADD R3, R4, R3 ;  /* 0x0000000304037221 */ /* 0x001fca0000000000 */
[----:B------:R-:W0:Y:S02]  /*0ab0*/  SHFL.DOWN PT, R6, R3, 0x4, 0x1f ;  /* 0x08801f0003067f89 */ /* 0x000e2400000e0000 */
[----:B0-----:R-:W-:-:S05]  /*0ac0*/  FADD R6, R3, R6 ;  /* 0x0000000603067221 */ /* 0x001fca0000000000 */
[----:B------:R-:W0:Y:S02]  /*0ad0*/  SHFL.DOWN PT, R5, R6, 0x2, 0x1f ;  /* 0x08401f0006057f89 */ /* 0x000e2400000e0000 */
[----:B0-----:R-:W-:-:S05]  /*0ae0*/  FADD R0, R6, R5 ;  /* 0x0000000506007221 */ /* 0x001fca0000000000 */
[----:B------:R0:W1:Y:S01]  /*0af0*/  SHFL.DOWN PT, R7, R0, 0x1, 0x1f ;  /* 0x08201f0000077f89 */ /* 0x00006200000e0000 */
[----:B------:R-:W-:Y:S05]  /*0b00*/  @P0 EXIT ;  /* 0x000000000000094d */ /* 0x000fea0003800000 */
[----:B------:R-:W2:Y:S02]  /*0b10*/  LDC.64 R4, c[0x0][0x388] ;  /* 0x0000e200ff047b82 */ /* 0x000ea40000000a00 */
[----:B--2---:R-:W-:-:S06]  /*0b20*/  IMAD.WIDE R4, R2, 0x4, R4 ;  /* 0x0000000402047825 */ /* 0x004fcc00078e0204 */
[----:B------:R-:W2:Y:S01]  /*0b30*/  LDG.E.CONSTANT R4, desc[UR4][R4.64] ;  /* 0x0000000404047981 */ /* 0x000ea2000c1e9900 */
[----:B-1----:R-:W-:-:S04]  /*0b40*/  FADD R7, R0, R7 ;  /* 0x0000000700077221 */ /* 0x002fc80000000000 */
[----:B--2---:R-:W-:-:S05]  /*0b50*/  FADD R3, R7, R4 ;  /* 0x0000000407037221 */ /* 0x004fca0000000000 */
[----:B------:R-:W-:-:S13]  /*0b60*/  FSETP.GE.AND P0, PT, R3, RZ, PT ;  /* 0x000000ff0300720b */ /* 0x000fda0003f06000 */
[----:B------:R-:W1:Y:S02]  /*0b70*/  @P0 LDC.64 R6, c[0x0][0x398] ;  /* 0x0000e600ff060b82 */ /* 0x000e640000000a00 */
[----:B-1----:R-:W-:-:S05]  /*0b80*/  @P0 IMAD.WIDE R6, R2, 0x4, R6 ;  /* 0x0000000402060825 */ /* 0x002fca00078e0206 */
[----:B------:R1:W-:Y:S01]  /*0b90*/  @P0 STG.E desc[UR4][R6.64], R3 ;  /* 0x0000000306000986 */ /* 0x0003e2000c101904 */
[----:B------:R-:W-:Y:S05]  /*0ba0*/  @P0 EXIT ;  /* 0x000000000000094d */ /* 0x000fea0003800000 */
[----:B------:R-:W2:Y:S02]  /*0bb0*/  LDC.64 R4, c[0x0][0x398] ;  /* 0x0000e600ff047b82 */ /* 0x000ea40000000a00 */
[----:B--2---:R-:W-:-:S05]  /*0bc0*/  IMAD.WIDE R4, R2, 0x4, R4 ;  /* 0x0000000402047825 */ /* 0x004fca00078e0204 */
[----:B------:R-:W-:Y:S01]  /*0bd0*/  STG.E desc[UR4][R4.64], RZ ;  /* 0x000000ff04007986 */ /* 0x000fe2000c101904 */
[----:B------:R-:W-:Y:S05]  /*0be0*/  EXIT ;  /* 0x000000000000794d */ /* 0x000fea0003800000 */
.L_x_4:
[----:B------:R-:W-:-:S00]  /*0bf0*/  BRA `(.L_x_4) ;  /* 0xfffffffc00fc7947 */ /* 0x000fc0000383ffff */
[----:B------:R-:W-:-:S00]  /*0c00*/  NOP ;  /* 0x0000000000007918 */ /* 0x000fc00000000000 */
[----:B------:R-:W-:-:S00]  /*0c10*/  NOP ;  /* 0x0000000000007918 */ /* 0x000fc00000000000 */
[----:B------:R-:W-:-:S00]  /*0c20*/  NOP ;  /* 0x0000000000007918 */ /* 0x000fc00000000000 */
[----:B------:R-:W-:-:S00]  /*0c30*/  NOP ;  /* 0x0000000000007918 */ /* 0x000fc00000000000 */
[----:B------:R-:W-:-:S00]  /*0c40*/  NOP ;  /* 0x0000000000007918 */ /* 0x000fc00000000000 */
[----:B------:R-:W-:-:S00]  /*0c50*/  NOP ;  /* 0x0000000000007918 */ /* 0x000fc00000000000 */
[----:B------:R-:W-:-:S00]  /*0c60*/  NOP ;  /* 0x0000000000007918 */ /* 0x000fc00000000000 */
[----:B------:R-:W-:-:S00]  /*0c70*/  NOP ;  /* 0x0000000000007918 */ /* 0x000fc00000000000 */
.L_x_61:


//--------------------- .text._Z10add_arraysPiS_S_i --------------------------
	.section	.text._Z10add_arraysPiS_S_i,"ax",@progbits
	.align	128
        .global         _Z10add_arraysPiS_S_i
        .type           _Z10add_arraysPiS_S_i,@function
        .size           _Z10add_arraysPiS_S_i,(.L_x_62 - _Z10add_arraysPiS_S_i)
        .other          _Z10add_arraysPiS_S_i,@"STO_CUDA_ENTRY STV_DEFAULT"
_Z10add_arraysPiS_S_i:
.text._Z10add_arraysPiS_S_i:
[----:B------:R-:W-:Y:S01]  /*0000*/  LDC R1, c[0x0][0x37c] ;  /* 0x0000df00ff017b82 */ /* 0x000fe20000000800 */
[----:B------:R-:W0:Y:S07]  /*0010*/  S2R R9, SR_TID.X ;  /* 0x0000000000097919 */ /* 0x000e2e0000002100 */
[----:B------:R-:W0:Y:S01]  /*0020*/  S2UR UR4, SR_CTAID.X ;  /* 0x00000000000479c3 */ /* 0x000e220000002500 */
[----:B------:R-:W1:Y:S07]  /*0030*/  LDCU UR5, c[0x0][0x398] ;  /* 0x00007300ff0577ac */ /* 0x000e6e0008000800 */
[----:B------:R-:W0:Y:S02]  /*0040*/  LDC R0, c[0x0][0x360] ;  /* 0x0000d800ff007b82 */ /* 0x000e240000000800 */
[----:B0-----:R-:W-:-:S05]  /*0050*/  IMAD R9, R0, UR4, R9 ;  /* 0x0000000400097c24 */ /* 0x001fca000f8e0209 */
[----:B-1----:R-:W-:-:S13]  /*0060*/  ISETP.GE.AND P0, PT, R9, UR5, PT ;  /* 0x0000000509007c0c */ /* 0x002fda000bf06270 */
[----:B------:R-:W-:Y:S05]  /*0070*/  @P0 EXIT ;  /* 0x000000000000094d */ /* 0x000fea0003800000 */
[----:B------:R-:W0:Y:S01]  /*0080*/  LDC.64 R2, c[0x0][0x380] ;  /* 0x0000e000ff027b82 */ /* 0x000e220000000a00 */
[----:B------:R-:W1:Y:S07]  /*0090*/  LDCU.64 UR4, c[0x0][0x358] ;  /* 0x00006b00ff0477ac */ /* 0x000e6e0008000a00 */
[----:B------:R-:W2:Y:S08]  /*00a0*/  LDC.64 R4, c[0x0][0x388] ;  /* 0x0000e200ff047b82 */ /* 0x000eb00000000a00 */
[----:B------:R-:W3:Y:S01]  /*00b0*/  LDC.64 R6, c[0x0][0x390] ;  /* 0x0000e400ff067b82 */ /* 0x000ee20000000a00 */
[----:B0-----:R-:W-:-:S06]  /*00c0*/  IMAD.WIDE R2, R9, 0x4, R2 ;  /* 0x0000000409027825 */ /* 0x001fcc00078e0202 */
[----:B-1----:R-:W4:Y:S01]  /*00d0*/  LDG.E R2, desc[UR4][R2.64] ;  /* 0x0000000402027981 */ /* 0x002f22000c1e1900 */
[----:B--2---:R-:W-:-:S06]  /*00e0*/  IMAD.WIDE R4, R9, 0x4, R4 ;  /* 0x0000000409047825 */ /* 0x004fcc00078e0204 */
[----:B------:R-:W4:Y:S01]  /*00f0*/  LDG.E R5, desc[UR4][R4.64] ;  /* 0x0000000404057981 */ /* 0x000f22000c1e1900 */
[----:B---3--:R-:W-:Y:S01]  /*0100*/  IMAD.WIDE R6, R9, 0x4, R6 ;  /* 0x0000000409067825 */ /* 0x008fe200078e0206 */
[----:B----4-:R-:W-:-:S05]  /*0110*/  IADD3 R9, PT, PT, R2, R5, RZ ;  /* 0x0000000502097210 */ /* 0x010fca0007ffe0ff */
[----:B------:R-:W-:Y:S01]  /*0120*/  STG.E desc[UR4][R6.64], R9 ;  /* 0x0000000906007986 */ /* 0x000fe2000c101904 */
[----:B------:R-:W-:Y:S05]  /*0130*/  EXIT ;  /* 0x000000000000794d */ /* 0x000fea0003800000 */
.L_x_5:
        /* <DEDUP_REMOVED lines=12> */
.L_x_62:


//--------------------- .text._Z14v1_convolutionILi8ELi4ELi5ELi5ELi64ELi6ELi6ELi26ELi18EEvPfS0_S0_S0_iiiiiiiii --------------------------
	.section	.text._Z14v1_convolutionILi8ELi4ELi5ELi5ELi64ELi6ELi6ELi26ELi18EEvPfS0_S0_S0_iiiiiiiii,"ax",@progbits
	.align	128
        .global         _Z14v1_convolutionILi8ELi4ELi5ELi5ELi64ELi6ELi6ELi26ELi18EEvPfS0_S0_S0_iiiiiiiii
        .type           _Z14v1_convolutionILi8ELi4ELi5ELi5ELi64ELi6ELi6ELi26ELi18EEvPfS0_S0_S0_iiiiiiiii,@function
        .size           _Z14v1_convolutionILi8ELi4ELi5ELi5ELi64ELi6ELi6ELi26ELi18EEvPfS0_S0_S0_iiiiiiiii,(.L_x_63 - _Z14v1_convolutionILi8ELi4ELi5ELi5ELi64ELi6ELi6ELi26ELi18EEvPfS0_S0_S0_iiiiiiiii)
        .other          _Z14v1_convolutionILi8ELi4ELi5ELi5ELi64ELi6ELi6ELi26ELi18EEvPfS0_S0_S0_iiiiiiiii,@"STO_CUDA_ENTRY STV_DEFAULT"
_Z14v1_convolutionILi8ELi4ELi5ELi5ELi64ELi6ELi6ELi26ELi18EEvPfS0_S0_S0_iiiiiiiii:
.text._Z14v1_convolutionILi8ELi4ELi5ELi5ELi64ELi6ELi6ELi26ELi18EEvPfS0_S0_S0_iiiiiiiii:
[----:B------:R-:W0:Y:S01]  /*0000*/  LDC R1, c[0x0][0x37c] ;  /* 0x0000df00ff017b82 */ /* 0x000e220000000800 */
[----:B------:R-:W1:Y:S07]  /*0010*/  LDCU.64 UR10, c[0x0][0x3b8] ;  /* 0x00007700ff0a77ac */ /* 0x000e6e0008000a00 */
[----:B------:R-:W2:Y:S01]  /*0020*/  S2UR UR21, SR_CTAID.X ;  /* 0x00000000001579c3 */ /* 0x000ea20000002500 */
[----:B------:R-:W3:Y:S01]  /*0030*/  S2R R0, SR_TID.Y ;  /* 0x0000000000007919 */ /* 0x000ee20000002200 */
[----:B0-----:R-:W-:Y:S01]  /*0040*/  VIADD R1, R1, 0xffffff00 ;  /* 0xffffff0001017836 */ /* 0x001fe20000000000 */
[----:B------:R-:W0:Y:S01]  /*0050*/  LDCU UR6, c[0x0][0x3c0] ;  /* 0x00007800ff0677ac */ /* 0x000e220008000800 */
[----:B------:R-:W-:Y:S01]  /*0060*/  BSSY.RECONVERGENT B2, `(.L_x_6) ;  /* 0x00000ed000027945 */ /* 0x000fe20003800200 */
[----:B------:R-:W3:Y:S01]  /*0070*/  S2R R13, SR_TID.X ;  /* 0x00000000000d7919 */ /* 0x000ee20000002100 */
[----:B------:R-:W4:Y:S02]  /*0080*/  LDCU UR9, c[0x0][0x3b4] ;  /* 0x00007680ff0977ac */ /* 0x000f240008000800 */
[----:B------:R-:W5:Y:S01]  /*0090*/  S2UR UR20, SR_CTAID.Y ;  /* 0x00000000001479c3 */ /* 0x000f620000002600 */
[----:B------:R-:W-:Y:S01]  /*00a0*/  R2UR UR22, R1 ;  /* 0x00000000011672ca */ /* 0x000fe200000e0000 */
[----:B------:R-:W3:Y:S01]  /*00b0*/  LDCU.64 UR16, c[0x0][0x358] ;  /* 0x00006b00ff1077ac */ /* 0x000ee20008000a00 */
[----:B-1----:R-:W-:-:S04]  /*00c0*/  USHF.R.S32.HI UR4, URZ, 0x1f, UR10 ;  /* 0x0000001fff047899 */ /* 0x002fc8000801140a */
[----:B------:R-:W-:-:S04]  /*00d0*/  ULEA.HI UR4, UR4, UR10, URZ, 0x2 ;  /* 0x0000000a04047291 */ /* 0x000fc8000f8f10ff */
[----:B------:R-:W-:Y:S02]  /*00e0*/  ULOP3.LUT UR5, UR4, 0xfffffffc, URZ, 0xc0, !UPT ;  /* 0xfffffffc04057892 */ /* 0x000fe4000f8ec0ff */
[----:B------:R-:W-:Y:S02]  /*00f0*/  ULEA.HI.SX32 UR8, UR4, 0xffffffff, 0x1e ;  /* 0xffffffff04087891 */ /* 0x000fe4000f8ff2ff */
[----:B------:R-:W-:Y:S02]  /*0100*/  UIADD3 UR12, UPT, UPT, -UR5, 0x4, UR10 ;  /* 0x00000004050c7890 */ /* 0x000fe4000fffe10a */
[----:B--2---:R-:W-:Y:S02]  /*0110*/  UISETP.NE.AND UP0, UPT, UR21, UR8, UPT ;  /* 0x000000081500728c */ /* 0x004fe4000bf05270 */
[----:B0-----:R-:W-:-:S04]  /*0120*/  UIADD3 UR6, UPT, UPT, UR12, -0x1, UR6 ;  /* 0xffffffff0c067890 */ /* 0x001fc8000fffe006 */
[----:B------:R-:W-:Y:S01]  /*0130*/  USEL UR6, UR6, 0x8, !UP0 ;  /* 0x0000000806067887 */ /* 0x000fe2000c000000 */
[----:B---3--:R-:W-:-:S03]  /*0140*/  IMAD R11, R0, 0x4, R13 ;  /* 0x00000004000b7824 */ /* 0x008fc600078e020d */
[----:B------:R-:W-:-:S04]  /*0150*/  USHF.R.S32.HI UR4, URZ, 0x1f, UR6 ;  /* 0x0000001fff047899 */ /* 0x000fc80008011406 */
[----:B------:R-:W-:-:S04]  /*0160*/  ULEA.HI UR4, UR4, UR6, URZ, 0x2 ;  /* 0x0000000604047291 */ /* 0x000fc8000f8f10ff */
[----:B------:R-:W-:-:S06]  /*0170*/  USHF.R.S32.HI UR13, URZ, 0x2, UR4 ;  /* 0x00000002ff0d7899 */ /* 0x000fcc0008011404 */
[----:B------:R-:W-:-:S05]  /*0180*/  IMAD.U32 R7, RZ, RZ, UR13 ;  /* 0x0000000dff077e24 */ /* 0x000fca000f8e00ff */
[-C--:B------:R-:W-:Y:S02]  /*0190*/  IABS R6, R7.reuse ;  /* 0x0000000700067213 */ /* 0x080fe40000000000 */
[----:B------:R-:W-:Y:S02]  /*01a0*/  IABS R7, R7 ;  /* 0x0000000700077213 */ /* 0x000fe40000000000 */
[----:B------:R-:W0:Y:S08]  /*01b0*/  I2F.RP R4, R6 ;  /* 0x0000000600047306 */ /* 0x000e300000209400 */
[----:B0-----:R-:W0:Y:S02]  /*01c0*/  MUFU.RCP R4, R4 ;  /* 0x0000000400047308 */ /* 0x001e240000001000 */
[----:B0-----:R-:W-:-:S06]  /*01d0*/  IADD3 R2, PT, PT, R4, 0xffffffe, RZ ;  /* 0x0ffffffe04027810 */ /* 0x001fcc0007ffe0ff */
[----:B------:R0:W1:Y:S02]  /*01e0*/  F2I.FTZ.U32.TRUNC.NTZ R3, R2 ;  /* 0x0000000200037305 */ /* 0x000064000021f000 */
[----:B0-----:R-:W-:-:S05]  /*01f0*/  IMAD.MOV.U32 R2, RZ, RZ, RZ ;  /* 0x000000ffff027224 */ /* 0x001fca00078e00ff */
[----:B------:R-:W-:Y:S01]  /*0200*/  R2UR UR4, R2 ;  /* 0x00000000020472ca */ /* 0x000fe200000e0000 */
[----:B-1----:R-:W-:Y:S01]  /*0210*/  IMAD.MOV R5, RZ, RZ, -R3 ;  /* 0x000000ffff057224 */ /* 0x002fe200078e0a03 */
[----:B------:R-:W-:Y:S02]  /*0220*/  R2UR UR5, R3 ;  /* 0x00000000030572ca */ /* 0x000fe400000e0000 */
[----:B------:R-:W-:Y:S01]  /*0230*/  IADD3 R2, PT, PT, RZ, -R7, RZ ;  /* 0x80000007ff027210 */ /* 0x000fe20007ffe0ff */
[----:B------:R-:W-:-:S03]  /*0240*/  IMAD R5, R5, R6, RZ ;  /* 0x0000000605057224 */ /* 0x000fc600078e02ff */
[----:B------:R-:W-:-:S07]  /*0250*/  R2UR UR15, R2 ;  /* 0x00000000020f72ca */ /* 0x000fce00000e0000 */
[----:B------:R-:W-:Y:S01]  /*0260*/  IMAD.HI.U32 R5, R3, R5, UR4 ;  /* 0x0000000403057e27 */ /* 0x000fe2000f8e0005 */
[----:B------:R-:W-:-:S04]  /*0270*/  IABS R3, R11 ;  /* 0x0000000b00037213 */ /* 0x000fc80000000000 */
[----:B------:R-:W-:-:S13]  /*0280*/  R2UR UR7, R5 ;  /* 0x00000000050772ca */ /* 0x000fda00000e0000 */
[----:B------:R-:W-:Y:S02]  /*0290*/  UIMAD.WIDE.U32 UR4, UR7, 0x20, URZ ;  /* 0x00000020070478a5 */ /* 0x000fe4000f8e00ff */
[----:B------:R-:W-:Y:S01]  /*02a0*/  IMAD.HI.U32 R2, R3, UR7, RZ ;  /* 0x0000000703027c27 */ /* 0x000fe2000f8e00ff */
[----:B----4-:R-:W-:-:S03]  /*02b0*/  USHF.R.S32.HI UR4, URZ, 0x1f, UR9 ;  /* 0x0000001fff047899 */ /* 0x010fc60008011409 */
[----:B------:R-:W-:Y:S01]  /*02c0*/  IMAD R3, R2, UR15, R3 ;  /* 0x0000000f02037c24 */ /* 0x000fe2000f8e0203 */
[----:B------:R-:W-:Y:S01]  /*02d0*/  ULEA.HI UR4, UR4, UR9, URZ, 0x3 ;  /* 0x0000000904047291 */ /* 0x000fe2000f8f18ff */
[----:B------:R-:W-:Y:S02]  /*02e0*/  UMOV UR10, UR5 ;  /* 0x00000005000a7c82 */ /* 0x000fe40008000000 */
[----:B------:R-:W-:Y:S01]  /*02f0*/  UIMAD UR14, UR10, UR15, 0x20 ;  /* 0x000000200a0e74a4 */ /* 0x000fe2000f8e020f */
[C---:B------:R-:W-:Y:S01]  /*0300*/  ISETP.GT.U32.AND P1, PT, R6.reuse, R3, PT ;  /* 0x000000030600720c */ /* 0x040fe20003f24070 */
[----:B------:R-:W-:Y:S02]  /*0310*/  ULOP3.LUT UR5, UR4, 0xfffffff8, URZ, 0xc0, !UPT ;  /* 0xfffffff804057892 */ /* 0x000fe4000f8ec0ff */
[----:B------:R-:W-:Y:S02]  /*0320*/  ULEA.HI.SX32 UR7, UR4, 0xffffffff, 0x1d ;  /* 0xffffffff04077891 */ /* 0x000fe4000f8feaff */
[----:B------:R-:W-:Y:S01]  /*0330*/  ISETP.GT.U32.AND P0, PT, R6, UR14, PT ;  /* 0x0000000e06007c0c */ /* 0x000fe2000bf04070 */
[----:B------:R-:W-:-:S02]  /*0340*/  UIADD3 UR9, UPT, UPT, -UR5, 0x8, UR9 ;  /* 0x0000000805097890 */ /* 0x000fc4000fffe109 */
[----:B-----5:R-:W-:Y:S02]  /*0350*/  UISETP.NE.AND UP0, UPT, UR20, UR7, UPT ;  /* 0x000000071400728c */ /* 0x020fe4000bf05270 */
[----:B------:R-:W-:Y:S02]  /*0360*/  UIADD3 UR4, UPT, UPT, UR9, -0x1, UR11 ;  /* 0xffffffff09047890 */ /* 0x000fe4000fffe00b */
[----:B------:R-:W-:Y:S01]  /*0370*/  ULOP3.LUT UR5, URZ, UR13, URZ, 0x33, !UPT ;  /* 0x0000000dff057292 */ /* 0x000fe2000f8e33ff */
[----:B------:R-:W-:Y:S01]  /*0380*/  @!P1 IMAD.IADD R3, R3, 0x1, -R6 ;  /* 0x0000000103039824 */ /* 0x000fe200078e0a06 */
[----:B------:R-:W-:Y:S01]  /*0390*/  @!P1 IADD3 R2, PT, PT, R2, 0x1, RZ ;  /* 0x0000000102029810 */ /* 0x000fe20007ffe0ff */
[----:B------:R-:W-:Y:S02]  /*03a0*/  USEL UR11, UR4, 0xc, !UP0 ;  /* 0x0000000c040b7887 */ /* 0x000fe4000c000000 */
[----:B------:R-:W-:Y:S01]  /*03b0*/  UISETP.NE.AND UP0, UPT, UR13, URZ, UPT ;  /* 0x000000ff0d00728c */ /* 0x000fe2000bf05270 */
[----:B------:R-:W-:Y:S01]  /*03c0*/  VOTEU.ANY UP2, P0 ;  /* 0x0000000000ff7886 */ /* 0x000fe20000040100 */
[----:B------:R-:W-:Y:S01]  /*03d0*/  PLOP3.LUT P0, PT, PT, PT, UP2, 0x80, 0x8 ;  /* 0x000000000008781c */ /* 0x000fe20003f0f028 */
[----:B------:R-:W-:-:S02]  /*03e0*/  ULOP3.LUT UR4, UR13, 0x20, URZ, 0x3c, !UPT ;  /* 0x000000200d047892 */ /* 0x000fc4000f8e3cff */
[----:B------:R-:W-:Y:S02]  /*03f0*/  USHF.L.U32 UR15, UR21, 0x2, URZ ;  /* 0x00000002150f7899 */ /* 0x000fe400080006ff */
[----:B------:R-:W-:Y:S02]  /*0400*/  @!UP2 UIADD3 UR10, UPT, UPT, UR10, 0x1, URZ ;  /* 0x000000010a0aa890 */ /* 0x000fe4000fffe0ff */
[----:B------:R-:W-:-:S06]  /*0410*/  UISETP.GE.AND UP2, UPT, UR4, URZ, UPT ;  /* 0x000000ff0400728c */ /* 0x000fcc000bf46270 */
[----:B------:R-:W-:-:S04]  /*0420*/  @!P0 IADD3 R4, PT, PT, -R6, UR14, RZ ;  /* 0x0000000e06048c10 */ /* 0x000fc8000fffe1ff */
[----:B------:R-:W-:Y:S02]  /*0430*/  @!P0 R2UR UR14, R4 ;  /* 0x00000000040e82ca */ /* 0x000fe400000e0000 */
[----:B------:R-:W-:Y:S02]  /*0440*/  ISETP.GE.U32.AND P0, PT, R3, R6, PT ;  /* 0x000000060300720c */ /* 0x000fe40003f06070 */
[----:B------:R-:W-:-:S04]  /*0450*/  LOP3.LUT R3, R11, UR13, RZ, 0x3c, !PT ;  /* 0x0000000d0b037c12 */ /* 0x000fc8000f8e3cff */
[----:B------:R-:W-:Y:S01]  /*0460*/  ISETP.GE.AND P2, PT, R3, RZ, PT ;  /* 0x000000ff0300720c */ /* 0x000fe20003f46270 */
[----:B------:R-:W-:-:S04]  /*0470*/  IMAD.U32 R3, RZ, RZ, UR5 ;  /* 0x00000005ff037e24 */ /* 0x000fc8000f8e00ff */
[----:B------:R-:W-:Y:S01]  /*0480*/  ISETP.LE.U32.AND P3, PT, R6, UR14, PT ;  /* 0x0000000e06007c0c */ /* 0x000fe2000bf63070 */
[----:B------:R-:W0:Y:S01]  /*0490*/  LDCU UR14, c[0x0][0x3ac] ;  /* 0x00007580ff0e77ac */ /* 0x000e220008000800 */
[----:B------:R-:W-:Y:S01]  /*04a0*/  @P0 VIADD R2, R2, 0x1 ;  /* 0x0000000102020836 */ /* 0x000fe20000000000 */
[----:B------:R-:W-:-:S05]  /*04b0*/  PLOP3.LUT P0, PT, PT, PT, UP0, 0x80, 0x8 ;  /* 0x000000000008781c */ /* 0x000fca0003f0f008 */
[----:B------:R-:W-:-:S04]  /*04c0*/  @!P2 IADD3 R2, PT, PT, -R2, RZ, RZ ;  /* 0x000000ff0202a210 */ /* 0x000fc80007ffe1ff */
[----:B------:R-:W-:Y:S01]  /*04d0*/  SEL R32, R3, R2, !P0 ;  /* 0x0000000203207207 */ /* 0x000fe20004000000 */
[----:B------:R-:W-:-:S03]  /*04e0*/  VOTEU.ANY UP1, P3 ;  /* 0x0000000000ff7886 */ /* 0x000fc60001820100 */
[----:B------:R-:W-:Y:S02]  /*04f0*/  VIMNMX R2, PT, PT, RZ, R32, !PT ;  /* 0x00000020ff027248 */ /* 0x000fe40007fe0100 */
[----:B------:R-:W-:Y:S02]  /*0500*/  @UP1 UIADD3 UR10, UPT, UPT, UR10, 0x1, URZ ;  /* 0x000000010a0a1890 */ /* 0x000fe4000fffe0ff */
[C---:B------:R-:W-:Y:S01]  /*0510*/  ISETP.GE.AND P0, PT, R2.reuse, UR11, PT ;  /* 0x0000000b02007c0c */ /* 0x040fe2000bf06270 */
[----:B0-----:R-:W-:Y:S01]  /*0520*/  UIMAD UR4, UR20, UR14, URZ ;  /* 0x0000000e140472a4 */ /* 0x001fe2000f8e02ff */
[----:B------:R-:W-:Y:S01]  /*0530*/  ISETP.GE.AND P3, PT, R2, UR11, PT ;  /* 0x0000000b02007c0c */ /* 0x000fe2000bf66270 */
[----:B------:R-:W-:Y:S02]  /*0540*/  IMAD.MOV R2, RZ, RZ, -R32 ;  /* 0x000000ffff027224 */ /* 0x000fe400078e0a20 */
[----:B------:R-:W-:Y:S01]  /*0550*/  UMOV UR14, UR10 ;  /* 0x0000000a000e7c82 */ /* 0x000fe20008000000 */
[----:B------:R-:W-:Y:S01]  /*0560*/  ULEA UR10, UR4, UR15, 0x3 ;  /* 0x0000000f040a7291 */ /* 0x000fe2000f8e18ff */
[----:B------:R-:W-:Y:S01]  /*0570*/  IMAD R3, R2, UR13, R11 ;  /* 0x0000000d02037c24 */ /* 0x000fe2000f8e020b */
[----:B------:R-:W-:-:S04]  /*0580*/  @!UP2 UIADD3 UR14, UPT, UPT, -UR14, URZ, URZ ;  /* 0x000000ff0e0ea290 */ /* 0x000fc8000fffe1ff */
[----:B------:R-:W-:Y:S01]  /*0590*/  USEL UR14, UR5, UR14, !UP0 ;  /* 0x0000000e050e7287 */ /* 0x000fe2000c000000 */
[----:B------:R-:W-:Y:S11]  /*05a0*/  @P0 BRA `(.L_x_7) ;  /* 0x0000000800600947 */ /* 0x000ff60003800000 */
[----:B------:R-:W-:Y:S01]  /*05b0*/  IMAD.MOV.U32 R4, RZ, RZ, -0x4 ;  /* 0xfffffffcff047424 */ /* 0x000fe200078e00ff */
[C---:B------:R-:W-:Y:S01]  /*05c0*/  LEA R16, R3.reuse, 0x8, 0x2 ;  /* 0x0000000803107811 */ /* 0x040fe200078e10ff */
[----:B------:R-:W-:Y:S02]  /*05d0*/  IMAD.U32 R17, RZ, RZ, UR6 ;  /* 0x00000006ff117e24 */ /* 0x000fe4000f8e00ff */
[----:B------:R-:W-:Y:S02]  /*05e0*/  HFMA2 R15, -RZ, RZ, 0, 0 ;  /* 0x00000000ff0f7431 */ /* 0x000fe400000001ff */
[C---:B------:R-:W-:Y:S01]  /*05f0*/  IMAD R4, R3.reuse, R4, UR6 ;  /* 0x0000000603047e24 */ /* 0x040fe2000f8e0204 */
[C---:B------:R-:W-:Y:S01]  /*0600*/  IADD3 R2, PT, PT, R16.reuse, -0x4, RZ ;  /* 0xfffffffc10027810 */ /* 0x040fe20007ffe0ff */
[----:B------:R-:W-:Y:S01]  /*0610*/  VIADD R12, R16, 0xfffffffd ;  /* 0xfffffffd100c7836 */ /* 0x000fe20000000000 */
[----:B------:R-:W-:Y:S01]  /*0620*/  LEA R10, R3, UR10, 0x2 ;  /* 0x0000000a030a7c11 */ /* 0x000fe2000f8e10ff */
[----:B------:R-:W-:Y:S01]  /*0630*/  VIADD R4, R4, 0xfffffffb ;  /* 0xfffffffb04047836 */ /* 0x000fe20000000000 */
[----:B------:R-:W-:Y:S01]  /*0640*/  ISETP.LT.AND P1, PT, R2, UR6, PT ;  /* 0x0000000602007c0c */ /* 0x000fe2000bf21270 */
[----:B------:R-:W-:Y:S01]  /*0650*/  VIADD R14, R16, 0xfffffffe ;  /* 0xfffffffe100e7836 */ /* 0x000fe20000000000 */
[----:B------:R-:W-:-:S02]  /*0660*/  LOP3.LUT R17, R17, 0x3, RZ, 0xc0, !PT ;  /* 0x0000000311117812 */ /* 0x000fc400078ec0ff */
[----:B------:R-:W-:Y:S02]  /*0670*/  ISETP.GT.AND P1, PT, R16, UR6, P1 ;  /* 0x0000000610007c0c */ /* 0x000fe40008f24270 */
[----:B------:R-:W-:Y:S02]  /*0680*/  ISETP.GE.U32.AND P2, PT, R4, 0x3, PT ;  /* 0x000000030400780c */ /* 0x000fe40003f46070 */
[----:B------:R-:W-:-:S11]  /*0690*/  IADD3 R16, PT, PT, R16, -0x1, RZ ;  /* 0xffffffff10107810 */ /* 0x000fd60007ffe0ff */
.L_x_18:
[----:B0-----:R-:W0:Y:S01]  /*06a0*/  LDC R22, c[0x0][0x3ac] ;  /* 0x0000eb00ff167b82 */ /* 0x001e220000000800 */
[----:B------:R-:W-:-:S07]  /*06b0*/  IMAD.IADD R23, R32, 0x1, R15 ;  /* 0x0000000120177824 */ /* 0x000fce00078e020f */
[----:B-1----:R-:W1:Y:S01]  /*06c0*/  LDC.64 R8, c[0x0][0x380] ;  /* 0x0000e000ff087b82 */ /* 0x002e620000000a00 */
[----:B0-----:R-:W-:-:S04]  /*06d0*/  IMAD R21, R23, R22, R10 ;  /* 0x0000001617157224 */ /* 0x001fc800078e020a */
[----:B-1----:R-:W-:-:S05]  /*06e0*/  IMAD.WIDE R20, R21, 0x4, R8 ;  /* 0x0000000415147825 */ /* 0x002fca00078e0208 */
[----:B--2---:R-:W2:Y:S01]  /*06f0*/  LDG.E.128 R4, desc[UR16][R20.64] ;  /* 0x0000001014047981 */ /* 0x004ea2000c1e1d00 */
[----:B------:R-:W-:Y:S01]  /*0700*/  MOV R18, 0x400 ;  /* 0x0000040000127802 */ /* 0x000fe20000000f00 */
[----:B------:R-:W-:Y:S01]  /*0710*/  VIADD R15, R15, UR14 ;  /* 0x0000000e0f0f7c36 */ /* 0x000fe20008000000 */
[----:B------:R-:W-:Y:S01]  /*0720*/  BSSY.RECONVERGENT B1, `(.L_x_8) ;  /* 0x000007f000017945 */ /* 0x000fe20003800200 */
[----:B------:R-:W0:Y:S02]  /*0730*/  S2R R19, SR_CgaCtaId ;  /* 0x0000000000137919 */ /* 0x000e240000008800 */
[----:B------:R-:W-:Y:S01]  /*0740*/  VIADD R18, R18, 0x90 ;  /* 0x0000009012127836 */ /* 0x000fe20000000000 */
[----:B------:R-:W-:-:S04]  /*0750*/  ISETP.GE.AND P4, PT, R15, UR11, PT ;  /* 0x0000000b0f007c0c */ /* 0x000fc8000bf86270 */
[----:B0-----:R-:W-:-:S05]  /*0760*/  LEA R18, R19, R18, 0x18 ;  /* 0x0000001213127211 */ /* 0x001fca00078ec0ff */
[----:B------:R-:W-:-:S05]  /*0770*/  IMAD R18, R23, 0x48, R18 ;  /* 0x0000004817127824 */ /* 0x000fca00078e0212 */
[----:B------:R-:W-:-:S05]  /*0780*/  LEA R25, R3, R18, 0x4 ;  /* 0x0000001203197211 */ /* 0x000fca00078e20ff */
[----:B--2---:R0:W-:Y:S04]  /*0790*/  STS.64 [R25], R4 ;  /* 0x0000000419007388 */ /* 0x0041e80000000a00 */
[----:B------:R0:W-:Y:S01]  /*07a0*/  STS.64 [R25+0x8], R6 ;  /* 0x0000080619007388 */ /* 0x0001e20000000a00 */
[----:B------:R-:W-:Y:S05]  /*07b0*/  @!P1 BRA `(.L_x_9) ;  /* 0x0000000400d49947 */ /* 0x000fea0003800000 */
[----:B------:R-:W-:Y:S01]  /*07c0*/  ISETP.NE.AND P0, PT, R17, RZ, PT ;  /* 0x000000ff1100720c */ /* 0x000fe20003f05270 */
[----:B------:R-:W-:-:S12]  /*07d0*/  IMAD.MOV.U32 R19, RZ, RZ, R2 ;  /* 0x000000ffff137224 */ /* 0x000fd800078e0002 */
[----:B------:R-:W-:Y:S05]  /*07e0*/  @!P0 BRA `(.L_x_10) ;  /* 0x0000000000288947 */ /* 0x000fea0003800000 */
[----:B0-----:R-:W2:Y:S01]  /*07f0*/  LDG.E.128 R4, desc[UR16][R20.64+0x10] ;  /* 0x0000101014047981 */ /* 0x001ea2000c1e1d00 */
[----:B------:R-:W-:Y:S02]  /*0800*/  ISETP.NE.AND P0, PT, R17, 0x1, PT ;  /* 0x000000011100780c */ /* 0x000fe40003f05270 */
[----:B------:R-:W-:Y:S01]  /*0810*/  MOV R19, R12 ;  /* 0x0000000c00137202 */ /* 0x000fe20000000f00 */
[----:B--2---:R1:W-:Y:S10]  /*0820*/  STS [R25+0x10], R4 ;  /* 0x0000100419007388 */ /* 0x0043f40000000800 */
[----:B------:R-:W-:Y:S05]  /*0830*/  @!P0 BRA `(.L_x_10) ;  /* 0x0000000000148947 */ /* 0x000fea0003800000 */
[----:B------:R-:W-:Y:S01]  /*0840*/  ISETP.NE.AND P0, PT, R17, 0x2, PT ;  /* 0x000000021100780c */ /* 0x000fe20003f05270 */
[----:B------:R2:W-:Y:S01]  /*0850*/  STS [R25+0x14], R5 ;  /* 0x0000140519007388 */ /* 0x0005e20000000800 */
[----:B------:R-:W-:-:S11]  /*0860*/  IMAD.MOV.U32 R19, RZ, RZ, R14 ;  /* 0x000000ffff137224 */ /* 0x000fd600078e000e */
[----:B------:R2:W-:Y:S01]  /*0870*/  @P0 STS [R25+0x18], R6 ;  /* 0x0000180619000388 */ /* 0x0005e20000000800 */
[----:B------:R-:W-:-:S07]  /*0880*/  @P0 IMAD.MOV.U32 R19, RZ, RZ, R16 ;  /* 0x000000ffff130224 */ /* 0x000fce00078e0010 */
.L_x_10:
[----:B------:R-:W-:Y:S05]  /*0890*/  @!P2 BRA `(.L_x_9) ;  /* 0x00000004009ca947 */ /* 0x000fea0003800000 */
[----:B------:R-:W-:Y:S01]  /*08a0*/  ISETP.GE.AND P0, PT, R19, UR6, PT ;  /* 0x0000000613007c0c */ /* 0x000fe2000bf06270 */
[----:B------:R-:W-:Y:S01]  /*08b0*/  BSSY.RELIABLE B0, `(.L_x_11) ;  /* 0x0000057000007945 */ /* 0x000fe20003800100 */
[----:B------:R-:W-:-:S11]  /*08c0*/  IMAD R22, R23, R22, UR10 ;  /* 0x0000000a17167e24 */ /* 0x000fd6000f8e0216 */
[----:B------:R-:W-:Y:S05]  /*08d0*/  @P0 BRA `(.L_x_12) ;  /* 0x0000000400500947 */ /* 0x000fea0003800000 */
[----:B01----:R-:W-:Y:S01]  /*08e0*/  IADD3 R4, PT, PT, -R19, UR6, RZ ;  /* 0x0000000613047c10 */ /* 0x003fe2000fffe1ff */
[----:B------:R-:W-:Y:S01]  /*08f0*/  BSSY.RECONVERGENT B3, `(.L_x_13) ;  /* 0x0000033000037945 */ /* 0x000fe20003800200 */
[----:B------:R-:W-:Y:S02]  /*0900*/  PLOP3.LUT P0, PT, PT, PT, PT, 0x80, 0x8 ;  /* 0x000000000008781c */ /* 0x000fe40003f0f070 */
[----:B------:R-:W-:-:S13]  /*0910*/  ISETP.GT.AND P5, PT, R4, 0xc, PT ;  /* 0x0000000c0400780c */ /* 0x000fda0003fa4270 */
[----:B------:R-:W-:Y:S05]  /*0920*/  @!P5 BRA `(.L_x_14) ;  /* 0x0000000000bcd947 */ /* 0x000fea0003800000 */
[----:B------:R-:W-:Y:S02]  /*0930*/  MOV R26, UR6 ;  /* 0x00000006001a7c02 */ /* 0x000fe40008000f00 */
[----:B------:R-:W-:-:S03]  /*0940*/  PLOP3.LUT P0, PT, PT, PT, PT, 0x8, 0x80 ;  /* 0x000000000080781c */ /* 0x000fc60003f0e170 */
[----:B------:R-:W-:-:S10]  /*0950*/  VIADD R26, R26, 0xfffffff4 ;  /* 0xfffffff41a1a7836 */ /* 0x000fd40000000000 */
.L_x_15:
[C-C-:B0-2---:R-:W-:Y:S01]  /*0960*/  IMAD.IADD R25, R22.reuse, 0x1, R19.reuse ;  /* 0x0000000116197824 */ /* 0x145fe200078e0213 */
[C-C-:B------:R-:W-:Y:S02]  /*0970*/  IADD3 R7, PT, PT, R22.reuse, 0x4, R19.reuse ;  /* 0x0000000416077810 */ /* 0x140fe40007ffe013 */
[C---:B------:R-:W-:Y:S01]  /*0980*/  IADD3 R5, PT, PT, R22.reuse, 0x8, R19 ;  /* 0x0000000816057810 */ /* 0x040fe20007ffe013 */
[----:B------:R-:W-:Y:S01]  /*0990*/  IMAD.WIDE R24, R25, 0x4, R8 ;  /* 0x0000000419187825 */ /* 0x000fe200078e0208 */
[----:B------:R-:W-:-:S03]  /*09a0*/  IADD3 R21, PT, PT, R22, 0xc, R19 ;  /* 0x0000000c16157810 */ /* 0x000fc60007ffe013 */
[--C-:B------:R-:W-:Y:S01]  /*09b0*/  IMAD.WIDE R6, R7, 0x4, R8.reuse ;  /* 0x0000000407067825 */ /* 0x100fe200078e0208 */
[----:B------:R-:W2:Y:S03]  /*09c0*/  LDG.E R23, desc[UR16][R24.64] ;  /* 0x0000001018177981 */ /* 0x000ea6000c1e1900 */
[--C-:B------:R-:W-:Y:S01]  /*09d0*/  IMAD.WIDE R4, R5, 0x4, R8.reuse ;  /* 0x0000000405047825 */ /* 0x100fe200078e0208 */
[----:B------:R-:W3:Y:S03]  /*09e0*/  LDG.E R27, desc[UR16][R24.64+0x4] ;  /* 0x00000410181b7981 */ /* 0x000ee6000c1e1900 */
[----:B------:R-:W-:Y:S01]  /*09f0*/  IMAD.WIDE R20, R21, 0x4, R8 ;  /* 0x0000000415147825 */ /* 0x000fe200078e0208 */
[----:B------:R-:W4:Y:S04]  /*0a00*/  LDG.E R29, desc[UR16][R24.64+0x8] ;  /* 0x00000810181d7981 */ /* 0x000f28000c1e1900 */
[----:B------:R0:W5:Y:S04]  /*0a10*/  LDG.E R31, desc[UR16][R24.64+0xc] ;  /* 0x00000c10181f7981 */ /* 0x000168000c1e1900 */
[----:B------:R-:W5:Y:S04]  /*0a20*/  LDG.E R33, desc[UR16][R6.64] ;  /* 0x0000001006217981 */ /* 0x000f68000c1e1900 */
        /* <DEDUP_REMOVED lines=10> */
[----:B------:R-:W5:Y:S01]  /*0ad0*/  LDG.E R53, desc[UR16][R20.64+0xc] ;  /* 0x00000c1014357981 */ /* 0x000f62000c1e1900 */
[C---:B0-----:R-:W-:Y:S01]  /*0ae0*/  LEA R24, R19.reuse, R18, 0x2 ;  /* 0x0000001213187211 */ /* 0x041fe200078e10ff */
[----:B------:R-:W-:-:S05]  /*0af0*/  VIADD R19, R19, 0x10 ;  /* 0x0000001013137836 */ /* 0x000fca0000000000 */
[----:B------:R-:W-:Y:S01]  /*0b00*/  ISETP.GE.AND P5, PT, R19, R26, PT ;  /* 0x0000001a1300720c */ /* 0x000fe20003fa6270 */
[----:B--2---:R0:W-:Y:S04]  /*0b10*/  STS [R24], R23 ;  /* 0x0000001718007388 */ /* 0x0041e80000000800 */
[----:B---3--:R0:W-:Y:S04]  /*0b20*/  STS [R24+0x4], R27 ;  /* 0x0000041b18007388 */ /* 0x0081e80000000800 */
[----:B----4-:R0:W-:Y:S04]  /*0b30*/  STS [R24+0x8], R29 ;  /* 0x0000081d18007388 */ /* 0x0101e80000000800 */
[----:B-----5:R0:W-:Y:S04]  /*0b40*/  STS [R24+0xc], R31 ;  /* 0x00000c1f18007388 */ /* 0x0201e80000000800 */
[----:B------:R0:W-:Y:S04]  /*0b50*/  STS [R24+0x10], R33 ;  /* 0x0000102118007388 */ /* 0x0001e80000000800 */
        /* <DEDUP_REMOVED lines=10> */
[----:B------:R0:W-:Y:S01]  /*0c00*/  STS [R24+0x3c], R53 ;  /* 0x00003c3518007388 */ /* 0x0001e20000000800 */
[----:B------:R-:W-:Y:S05]  /*0c10*/  @!P5 BRA `(.L_x_15) ;  /* 0xfffffffc0050d947 */ /* 0x000fea000383ffff */
.L_x_14:
[----:B------:R-:W-:Y:S05]  /*0c20*/  BSYNC.RECONVERGENT B3 ;  /* 0x0000000000037941 */ /* 0x000fea0003800200 */
.L_x_13:
[----:B------:R-:W-:Y:S01]  /*0c30*/  IADD3 R4, PT, PT, -R19, UR6, RZ ;  /* 0x0000000613047c10 */ /* 0x000fe2000fffe1ff */
[----:B------:R-:W-:Y:S03]  /*0c40*/  BSSY.RECONVERGENT B3, `(.L_x_16) ;  /* 0x000001a000037945 */ /* 0x000fe60003800200 */
[----:B------:R-:W-:-:S13]  /*0c50*/  ISETP.GT.AND P5, PT, R4, 0x4, PT ;  /* 0x000000040400780c */ /* 0x000fda0003fa4270 */
[----:B------:R-:W-:Y:S05]  /*0c60*/  @!P5 BRA `(.L_x_17) ;  /* 0x00000000005cd947 */ /* 0x000fea0003800000 */
[----:B------:R-:W-:Y:S01]  /*0c70*/  IADD3 R7, PT, PT, R22, 0x4, R19 ;  /* 0x0000000416077810 */ /* 0x000fe20007ffe013 */
[----:B--2---:R-:W-:-:S04]  /*0c80*/  IMAD.IADD R5, R19, 0x1, R22 ;  /* 0x0000000113057824 */ /* 0x004fc800078e0216 */
[----:B------:R-:W-:-:S04]  /*0c90*/  IMAD.WIDE R4, R5, 0x4, R8 ;  /* 0x0000000405047825 */ /* 0x000fc800078e0208 */
[----:B------:R-:W-:Y:S01]  /*0ca0*/  IMAD.WIDE R6, R7, 0x4, R8 ;  /* 0x0000000407067825 */ /* 0x000fe200078e0208 */
[----:B------:R-:W2:Y:S04]  /*0cb0*/  LDG.E R20, desc[UR16][R4.64] ;  /* 0x0000001004147981 */ /* 0x000ea8000c1e1900 */
[----:B0-----:R-:W3:Y:S04]  /*0cc0*/  LDG.E R24, desc[UR16][R4.64+0x4] ;  /* 0x0000041004187981 */ /* 0x001ee8000c1e1900 */
[----:B------:R-:W4:Y:S04]  /*0cd0*/  LDG.E R26, desc[UR16][R4.64+0x8] ;  /* 0x00000810041a7981 */ /* 0x000f28000c1e1900 */
[----:B------:R-:W5:Y:S04]  /*0ce0*/  LDG.E R28, desc[UR16][R4.64+0xc] ;  /* 0x00000c10041c7981 */ /* 0x000f68000c1e1900 */
[----:B------:R-:W5:Y:S04]  /*0cf0*/  LDG.E R30, desc[UR16][R6.64] ;  /* 0x00000010061e7981 */ /* 0x000f68000c1e1900 */
[----:B------:R-:W5:Y:S04]  /*0d00*/  LDG.E R34, desc[UR16][R6.64+0x4] ;  /* 0x0000041006227981 */ /* 0x000f68000c1e1900 */
[----:B------:R-:W5:Y:S04]  /*0d10*/  LDG.E R36, desc[UR16][R6.64+0x8] ;  /* 0x0000081006247981 */ /* 0x000f68000c1e1900 */
[----:B------:R-:W5:Y:S01]  /*0d20*/  LDG.E R38, desc[UR16][R6.64+0xc] ;  /* 0x00000c1006267981 */ /* 0x000f62000c1e1900 */
[C---:B------:R-:W-:Y:S01]  /*0d30*/  LEA R21, R19.reuse, R18, 0x2 ;  /* 0x0000001213157211 */ /* 0x040fe200078e10ff */
[----:B------:R-:W-:Y:S01]  /*0d40*/  VIADD R19, R19, 0x8 ;  /* 0x0000000813137836 */ /* 0x000fe20000000000 */
[----:B------:R-:W-:-:S03]  /*0d50*/  PLOP3.LUT P0, PT, PT, PT, PT, 0x8, 0x80 ;  /* 0x000000000080781c */ /* 0x000fc60003f0e170 */
[----:B--2---:R1:W-:Y:S04]  /*0d60*/  STS [R21], R20 ;  /* 0x0000001415007388 */ /* 0x0043e80000000800 */
[----:B---3--:R1:W-:Y:S04]  /*0d70*/  STS [R21+0x4], R24 ;  /* 0x0000041815007388 */ /* 0x0083e80000000800 */
[----:B----4-:R1:W-:Y:S04]  /*0d80*/  STS [R21+0x8], R26 ;  /* 0x0000081a15007388 */ /* 0x0103e80000000800 */
[----:B-----5:R1:W-:Y:S04]  /*0d90*/  STS [R21+0xc], R28 ;  /* 0x00000c1c15007388 */ /* 0x0203e80000000800 */
[----:B------:R1:W-:Y:S04]  /*0da0*/  STS [R21+0x10], R30 ;  /* 0x0000101e15007388 */ /* 0x0003e80000000800 */
[----:B------:R1:W-:Y:S04]  /*0db0*/  STS [R21+0x14], R34 ;  /* 0x0000142215007388 */ /* 0x0003e80000000800 */
[----:B------:R1:W-:Y:S04]  /*0dc0*/  STS [R21+0x18], R36 ;  /* 0x0000182415007388 */ /* 0x0003e80000000800 */
[----:B------:R1:W-:Y:S02]  /*0dd0*/  STS [R21+0x1c], R38 ;  /* 0x00001c2615007388 */ /* 0x0003e40000000800 */
.L_x_17:
[----:B------:R-:W-:Y:S05]  /*0de0*/  BSYNC.RECONVERGENT B3 ;  /* 0x0000000000037941 */ /* 0x000fea0003800200 */
.L_x_16:
[----:B------:R-:W-:-:S13]  /*0df0*/  ISETP.NE.OR P0, PT, R19, UR6, P0 ;  /* 0x0000000613007c0c */ /* 0x000fda0008705670 */
[----:B------:R-:W-:Y:S05]  /*0e00*/  @!P0 BREAK.RELIABLE B0 ;  /* 0x0000000000008942 */ /* 0x000fea0003800100 */
[----:B------:R-:W-:Y:S05]  /*0e10*/  @!P0 BRA `(.L_x_9) ;  /* 0x00000000003c8947 */ /* 0x000fea0003800000 */
.L_x_12:
[----:B------:R-:W-:Y:S05]  /*0e20*/  BSYNC.RELIABLE B0 ;  /* 0x0000000000007941 */ /* 0x000fea0003800100 */
.L_x_11:
[----:B0-2---:R-:W-:-:S04]  /*0e30*/  IMAD.IADD R5, R22, 0x1, R19 ;  /* 0x0000000116057824 */ /* 0x005fc800078e0213 */
[----:B-1----:R-:W-:-:S05]  /*0e40*/  IMAD.WIDE R4, R5, 0x4, R8 ;  /* 0x0000000405047825 */ /* 0x002fca00078e0208 */
[----:B------:R-:W2:Y:S04]  /*0e50*/  LDG.E R6, desc[UR16][R4.64] ;  /* 0x0000001004067981 */ /* 0x000ea8000c1e1900 */
[----:B------:R-:W3:Y:S04]  /*0e60*/  LDG.E R7, desc[UR16][R4.64+0x4] ;  /* 0x0000041004077981 */ /* 0x000ee8000c1e1900 */
[----:B------:R-:W4:Y:S04]  /*0e70*/  LDG.E R20, desc[UR16][R4.64+0x8] ;  /* 0x0000081004147981 */ /* 0x000f28000c1e1900 */
[----:B------:R-:W5:Y:S01]  /*0e80*/  LDG.E R21, desc[UR16][R4.64+0xc] ;  /* 0x00000c1004157981 */ /* 0x000f62000c1e1900 */
[C---:B------:R-:W-:Y:S01]  /*0e90*/  LEA R23, R19.reuse, R18, 0x2 ;  /* 0x0000001213177211 */ /* 0x040fe200078e10ff */
[----:B------:R-:W-:-:S05]  /*0ea0*/  VIADD R19, R19, 0x4 ;  /* 0x0000000413137836 */ /* 0x000fca0000000000 */
[----:B------:R-:W-:Y:S01]  /*0eb0*/  ISETP.NE.AND P0, PT, R19, UR6, PT ;  /* 0x0000000613007c0c */ /* 0x000fe2000bf05270 */
[----:B--2---:R0:W-:Y:S04]  /*0ec0*/  STS [R23], R6 ;  /* 0x0000000617007388 */ /* 0x0041e80000000800 */
[----:B---3--:R0:W-:Y:S04]  /*0ed0*/  STS [R23+0x4], R7 ;  /* 0x0000040717007388 */ /* 0x0081e80000000800 */
[----:B----4-:R0:W-:Y:S04]  /*0ee0*/  STS [R23+0x8], R20 ;  /* 0x0000081417007388 */ /* 0x0101e80000000800 */
[----:B-----5:R0:W-:Y:S01]  /*0ef0*/  STS [R23+0xc], R21 ;  /* 0x00000c1517007388 */ /* 0x0201e20000000800 */
[----:B------:R-:W-:Y:S05]  /*0f00*/  @P0 BRA `(.L_x_11) ;  /* 0xfffffffc00c80947 */ /* 0x000fea000383ffff */
.L_x_9:
[----:B------:R-:W-:Y:S05]  /*0f10*/  BSYNC.RECONVERGENT B1 ;  /* 0x0000000000017941 */ /* 0x000fea0003800200 */
.L_x_8:
[----:B------:R-:W-:Y:S05]  /*0f20*/  @!P4 BRA `(.L_x_18) ;  /* 0xfffffff400dcc947 */ /* 0x000fea000383ffff */
.L_x_7:
[----:B------:R-:W-:Y:S05]  /*0f30*/  BSYNC.RECONVERGENT B2 ;  /* 0x0000000000027941 */ /* 0x000fea0003800200 */
.L_x_6:
[----:B------:R-:W-:Y:S05]  /*0f40*/  WARPSYNC.ALL ;  /* 0x0000000000007948 */ /* 0x000fea0003800000 */
[----:B------:R-:W-:-:S04]  /*0f50*/  ISETP.NE.AND P1, PT, R13, RZ, PT ;  /* 0x000000ff0d00720c */ /* 0x000fc80003f25270 */
[----:B------:R-:W-:-:S13]  /*0f60*/  ISETP.GT.U32.OR P1, PT, R0, 0x4, P1 ;  /* 0x000000040000780c */ /* 0x000fda0000f24470 */
[----:B012---:R-:W0:Y:S01]  /*0f70*/  @!P1 LDC.64 R4, c[0x0][0x390] ;  /* 0x0000e400ff049b82 */ /* 0x007e220000000a00 */
[----:B------:R-:W-:-:S04]  /*0f80*/  @!P1 IMAD R7, R0, 0x5, RZ ;  /* 0x0000000500079824 */ /* 0x000fc800078e02ff */
[----:B0-----:R-:W-:-:S05]  /*0f90*/  @!P1 IMAD.WIDE.U32 R4, R7, 0x4, R4 ;  /* 0x0000000407049825 */ /* 0x001fca00078e0004 */
[----:B------:R-:W2:Y:S04]  /*0fa0*/  @!P1 LDG.E R6, desc[UR16][R4.64] ;  /* 0x0000001004069981 */ /* 0x000ea8000c1e1900 */
[----:B------:R-:W2:Y:S04]  /*0fb0*/  @!P1 LDG.E R7, desc[UR16][R4.64+0x4] ;  /* 0x0000041004079981 */ /* 0x000ea8000c1e1900 */
[----:B------:R-:W3:Y:S04]  /*0fc0*/  @!P1 LDG.E R8, desc[UR16][R4.64+0x8] ;  /* 0x0000081004089981 */ /* 0x000ee8000c1e1900 */
[----:B------:R-:W3:Y:S04]  /*0fd0*/  @!P1 LDG.E R9, desc[UR16][R4.64+0xc] ;  /* 0x00000c1004099981 */ /* 0x000ee8000c1e1900 */
[----:B------:R0:W4:Y:S01]  /*0fe0*/  @!P1 LDG.E R2, desc[UR16][R4.64+0x10] ;  /* 0x0000101004029981 */ /* 0x000122000c1e1900 */
[----:B------:R-:W-:Y:S01]  /*0ff0*/  UISETP.NE.AND UP0, UPT, UR21, UR8, UPT ;  /* 0x000000081500728c */ /* 0x000fe2000bf05270 */
[----:B------:R-:W-:Y:S01]  /*1000*/  UMOV UR4, URZ ;  /* 0x000000ff00047c82 */ /* 0x000fe20008000000 */
[----:B------:R-:W1:Y:S02]  /*1010*/  S2R R14, SR_CgaCtaId ;  /* 0x00000000000e7919 */ /* 0x000e640000008800 */
[----:B------:R-:W-:-:S02]  /*1020*/  USEL UR19, UR12, 0x4, !UP0 ;  /* 0x000000040c137887 */ /* 0x000fc4000c000000 */
[----:B------:R-:W-:Y:S01]  /*1030*/  UISETP.NE.AND UP3, UPT, UR20, UR7, UPT ;  /* 0x000000071400728c */ /* 0x000fe2000bf65270 */
[----:B------:R-:W-:Y:S01]  /*1040*/  STL.128 [R1], RZ ;  /* 0x000000ff01007387 */ /* 0x000fe20000100c00 */
[----:B------:R-:W-:Y:S01]  /*1050*/  UIADD3 UR13, UPT, UPT, URZ, -UR19, URZ ;  /* 0x80000013ff0d7290 */ /* 0x000fe2000fffe0ff */
[----:B0-----:R-:W-:Y:S01]  /*1060*/  MOV R5, 0x400 ;  /* 0x0000040000057802 */ /* 0x001fe20000000f00 */
[----:B------:R-:W0:Y:S01]  /*1070*/  LDC R4, c[0x0][0x3b0] ;  /* 0x0000ec00ff047b82 */ /* 0x000e220000000800 */
[----:B------:R-:W-:Y:S01]  /*1080*/  UISETP.NE.U32.AND UP0, UPT, UR19, URZ, UPT ;  /* 0x000000ff1300728c */ /* 0x000fe2000bf05070 */
[----:B------:R-:W-:Y:S01]  /*1090*/  STL.128 [R1+0x10], RZ ;  /* 0x000010ff01007387 */ /* 0x000fe20000100c00 */
[----:B------:R-:W5:Y:S01]  /*10a0*/  I2F.U32.RP R10, UR19 ;  /* 0x00000013000a7d06 */ /* 0x000f620008209000 */
[----:B------:R-:W-:Y:S02]  /*10b0*/  USEL UR18, UR9, 0x8, !UP3 ;  /* 0x0000000809127887 */ /* 0x000fe4000d800000 */
[----:B------:R-:W-:Y:S04]  /*10c0*/  STL.128 [R1+0x20], RZ ;  /* 0x000020ff01007387 */ /* 0x000fe80000100c00 */
[----:B------:R-:W-:Y:S04]  /*10d0*/  STL.128 [R1+0x30], RZ ;  /* 0x000030ff01007387 */ /* 0x000fe80000100c00 */
[----:B------:R-:W-:Y:S01]  /*10e0*/  STL.128 [R1+0x40], RZ ;  /* 0x000040ff01007387 */ /* 0x000fe20000100c00 */
[----:B-----5:R-:W5:Y:S03]  /*10f0*/  MUFU.RCP R10, R10 ;  /* 0x0000000a000a7308 */ /* 0x020f660000001000 */
[----:B------:R-:W-:Y:S04]  /*1100*/  STL.128 [R1+0x50], RZ ;  /* 0x000050ff01007387 */ /* 0x000fe80000100c00 */
[----:B------:R-:W-:Y:S01]  /*1110*/  STL.128 [R1+0x60], RZ ;  /* 0x000060ff01007387 */ /* 0x000fe20000100c00 */
[----:B0-----:R-:W-:-:S02]  /*1120*/  ISETP.GE.AND P0, PT, R4, 0x1, PT ;  /* 0x000000010400780c */ /* 0x001fc40003f06270 */
[----:B-1----:R-:W-:Y:S01]  /*1130*/  LEA R5, R14, R5, 0x18 ;  /* 0x000000050e057211 */ /* 0x002fe200078ec0ff */
[----:B------:R-:W-:Y:S04]  /*1140*/  STL.128 [R1+0x70], RZ ;  /* 0x000070ff01007387 */ /* 0x000fe80000100c00 */
[----:B------:R-:W-:Y:S01]  /*1150*/  IMAD R5, R0, 0x18, R5 ;  /* 0x0000001800057824 */ /* 0x000fe200078e0205 */
[----:B------:R-:W-:Y:S01]  /*1160*/  STL.128 [R1+0x80], RZ ;  /* 0x000080ff01007387 */ /* 0x000fe20000100c00 */
[----:B-----5:R-:W-:-:S03]  /*1170*/  VIADD R12, R10, 0xffffffe ;  /* 0x0ffffffe0a0c7836 */ /* 0x020fc60000000000 */
[----:B------:R-:W-:Y:S04]  /*1180*/  STL.128 [R1+0x90], RZ ;  /* 0x000090ff01007387 */ /* 0x000fe80000100c00 */
[----:B------:R-:W-:Y:S01]  /*1190*/  STL.128 [R1+0xa0], RZ ;  /* 0x0000a0ff01007387 */ /* 0x000fe20000100c00 */
[----:B------:R-:W0:Y:S03]  /*11a0*/  F2I.FTZ.U32.TRUNC.NTZ R12, R12 ;  /* 0x0000000c000c7305 */ /* 0x000e26000021f000 */
[----:B------:R-:W-:Y:S04]  /*11b0*/  STL.128 [R1+0xb0], RZ ;  /* 0x0000b0ff01007387 */ /* 0x000fe80000100c00 */
[----:B------:R-:W-:Y:S04]  /*11c0*/  STL.128 [R1+0xc0], RZ ;  /* 0x0000c0ff01007387 */ /* 0x000fe80000100c00 */
[----:B------:R-:W-:Y:S01]  /*11d0*/  STL.128 [R1+0xd0], RZ ;  /* 0x0000d0ff01007387 */ /* 0x000fe20000100c00 */
[----:B0-----:R-:W-:-:S03]  /*11e0*/  R2UR UR5, R12 ;  /* 0x000000000c0572ca */ /* 0x001fc600000e0000 */
[----:B------:R-:W-:Y:S04]  /*11f0*/  STL.128 [R1+0xe0], RZ ;  /* 0x0000e0ff01007387 */ /* 0x000fe80000100c00 */
[----:B------:R-:W-:Y:S06]  /*1200*/  STL.128 [R1+0xf0], RZ ;  /* 0x0000f0ff01007387 */ /* 0x000fec0000100c00 */
[----:B------:R-:W-:-:S04]  /*1210*/  UIMAD UR13, UR13, UR5, URZ ;  /* 0x000000050d0d72a4 */ /* 0x000fc8000f8e02ff */
[----:B------:R-:W-:-:S07]  /*1220*/  UIMAD.WIDE.U32 UR4, UR5, UR13, UR4 ;  /* 0x0000000d050472a5 */ /* 0x000fce000f8e0004 */
[----:B------:R-:W-:Y:S02]  /*1230*/  UMOV UR13, UR5 ;  /* 0x00000005000d7c82 */ /* 0x000fe40008000000 */
[----:B------:R-:W-:Y:S02]  /*1240*/  UIMAD.WIDE.U32 UR4, UR13, 0x20, URZ ;  /* 0x000000200d0478a5 */ /* 0x000fe4000f8e00ff */
[----:B------:R-:W-:Y:S02]  /*1250*/  IMAD.HI.U32 R0, R11, UR13, RZ ;  /* 0x0000000d0b007c27 */ /* 0x000fe4000f8e00ff */
[----:B------:R-:W-:-:S04]  /*1260*/  UIADD3 UR4, UPT, UPT, -UR5, URZ, URZ ;  /* 0x000000ff05047290 */ /* 0x000fc8000fffe1ff */
[----:B------:R-:W-:-:S04]  /*1270*/  UIMAD UR4, UR19, UR4, 0x20 ;  /* 0x00000020130474a4 */ /* 0x000fc8000f8e0204 */
[----:B------:R-:W-:-:S11]  /*1280*/  UISETP.GE.U32.AND UP1, UPT, UR4, UR19, UPT ;  /* 0x000000130400728c */ /* 0x000fd6000bf26070 */
[----:B------:R-:W-:Y:S02]  /*1290*/  @UP1 UIADD3 UR4, UPT, UPT, -UR19, UR4, URZ ;  /* 0x0000000413041290 */ /* 0x000fe4000fffe1ff */
[----:B------:R-:W-:Y:S02]  /*12a0*/  @UP1 UIADD3 UR5, UPT, UPT, UR5, 0x1, URZ ;  /* 0x0000000105051890 */ /* 0x000fe4000fffe0ff */
[----:B------:R-:W-:Y:S02]  /*12b0*/  UISETP.GE.U32.AND UP2, UPT, UR4, UR19, UPT ;  /* 0x000000130400728c */ /* 0x000fe4000bf46070 */
[----:B------:R-:W-:-:S09]  /*12c0*/  ULOP3.LUT UR4, URZ, UR19, URZ, 0x33, !UPT ;  /* 0x00000013ff047292 */ /* 0x000fd2000f8e33ff */
[----:B------:R-:W-:-:S04]  /*12d0*/  @UP2 UIADD3 UR5, UPT, UPT, UR5, 0x1, URZ ;  /* 0x0000000105052890 */ /* 0x000fc8000fffe0ff */
[----:B------:R-:W-:Y:S01]  /*12e0*/  USEL UR13, UR4, UR5, !UP0 ;  /* 0x00000005040d7287 */ /* 0x000fe2000c000000 */
[----:B--2---:R-:W-:Y:S04]  /*12f0*/  @!P1 STS.64 [R5], R6 ;  /* 0x0000000605009388 */ /* 0x004fe80000000a00 */
[----:B---3--:R-:W-:Y:S04]  /*1300*/  @!P1 STS.64 [R5+0x8], R8 ;  /* 0x0000080805009388 */ /* 0x008fe80000000a00 */
[----:B----4-:R0:W-:Y:S02]  /*1310*/  @!P1 STS [R5+0x10], R2 ;  /* 0x0000100205009388 */ /* 0x0101e40000000800 */
[----:B0-----:R-:W-:Y:S01]  /*1320*/  IADD3 R2, PT, PT, -R0, RZ, RZ ;  /* 0x000000ff00027210 */ /* 0x001fe20007ffe1ff */
[----:B------:R-:W-:Y:S06]  /*1330*/  BAR.SYNC.DEFER_BLOCKING 0x0 ;  /* 0x0000000000007b1d */ /* 0x000fec0000010000 */
[----:B------:R-:W-:Y:S05]  /*1340*/  @!P0 EXIT ;  /* 0x000000000000894d */ /* 0x000fea0003800000 */
[----:B------:R-:W-:Y:S01]  /*1350*/  UISETP.LT.U32.AND UP1, UPT, UR13, 0x1, UPT ;  /* 0x000000010d00788c */ /* 0x000fe2000bf21070 */
[----:B------:R-:W-:Y:S01]  /*1360*/  IMAD R2, R2, UR19, R11 ;  /* 0x0000001302027c24 */ /* 0x000fe2000f8e020b */
[----:B------:R-:W-:Y:S01]  /*1370*/  MOV R5, UR4 ;  /* 0x0000000400057c02 */ /* 0x000fe20008000f00 */
[----:B------:R-:W-:Y:S01]  /*1380*/  IMAD.U32 R7, RZ, RZ, UR18 ;  /* 0x00000012ff077e24 */ /* 0x000fe2000f8e00ff */
[----:B------:R-:W-:Y:S01]  /*1390*/  USEL UR5, UR13, 0x1, !UP1 ;  /* 0x000000010d057887 */ /* 0x000fe2000c800000 */
[----:B------:R-:W-:Y:S01]  /*13a0*/  LEA R43, R3, 0x8, 0x2 ;  /* 0x00000008032b7811 */ /* 0x000fe200078e10ff */
[----:B------:R-:W0:Y:S01]  /*13b0*/  LDCU UR7, c[0x0][0x3c0] ;  /* 0x00007800ff0777ac */ /* 0x000e220008000800 */
[----:B------:R-:W-:Y:S01]  /*13c0*/  ISETP.GE.U32.AND P0, PT, R2, UR19, PT ;  /* 0x0000001302007c0c */ /* 0x000fe2000bf06070 */
[----:B------:R-:W-:Y:S01]  /*13d0*/  IMAD.MOV.U32 R36, RZ, RZ, -0x4 ;  /* 0xfffffffcff247424 */ /* 0x000fe200078e00ff */
[----:B------:R-:W-:Y:S01]  /*13e0*/  IADD3 R33, PT, PT, R43, -0x4, RZ ;  /* 0xfffffffc2b217810 */ /* 0x000fe20007ffe0ff */
[----:B------:R-:W0:Y:S01]  /*13f0*/  LDCU UR4, c[0x0][0x3bc] ;  /* 0x00007780ff0477ac */ /* 0x000e220008000800 */
[----:B------:R-:W-:Y:S01]  /*1400*/  ISETP.NE.U32.AND P4, PT, RZ, UR5, PT ;  /* 0x00000005ff007c0c */ /* 0x000fe2000bf85070 */
[----:B------:R-:W-:Y:S01]  /*1410*/  IMAD R36, R3, R36, UR6 ;  /* 0x0000000603247e24 */ /* 0x000fe2000f8e0224 */
[----:B------:R-:W1:Y:S01]  /*1420*/  I2F.U32.RP R6, UR5 ;  /* 0x0000000500067d06 */ /* 0x000e620008209000 */
[----:B------:R-:W-:-:S02]  /*1430*/  ULOP3.LUT UR12, UR6, 0x3, URZ, 0xc0, !UPT ;  /* 0x00000003060c7892 */ /* 0x000fc4000f8ec0ff */
[----:B------:R-:W-:-:S04]  /*1440*/  VIADD R36, R36, 0xfffffffb ;  /* 0xfffffffb24247836 */ /* 0x000fc80000000000 */
[----:B------:R-:W-:Y:S02]  /*1450*/  @P0 VIADD R2, R2, -UR19 ;  /* 0x8000001302020c36 */ /* 0x000fe40008000000 */
[----:B------:R-:W-:Y:S01]  /*1460*/  @P0 VIADD R0, R0, 0x1 ;  /* 0x0000000100000836 */ /* 0x000fe20000000000 */
[----:B------:R-:W-:Y:S02]  /*1470*/  PLOP3.LUT P0, PT, PT, PT, UP0, 0x80, 0x8 ;  /* 0x000000000008781c */ /* 0x000fe40003f0f008 */
[----:B------:R-:W-:Y:S01]  /*1480*/  ISETP.GE.U32.AND P2, PT, R2, UR19, PT ;  /* 0x0000001302007c0c */ /* 0x000fe2000bf46070 */
[----:B-1----:R-:W1:Y:S01]  /*1490*/  MUFU.RCP R6, R6 ;  /* 0x0000000600067308 */ /* 0x002e620000001000 */
[----:B0-----:R-:W-:-:S03]  /*14a0*/  UIMAD UR7, UR4, UR7, URZ ;  /* 0x00000007040772a4 */ /* 0x001fc6000f8e02ff */
[----:B------:R-:W-:-:S08]  /*14b0*/  UMOV UR4, URZ ;  /* 0x000000ff00047c82 */ /* 0x000fd00008000000 */
[----:B------:R-:W-:-:S05]  /*14c0*/  @P2 VIADD R0, R0, 0x1 ;  /* 0x0000000100002836 */ /* 0x000fca0000000000 */
[----:B------:R-:W-:Y:S02]  /*14d0*/  SEL R0, R5, R0, !P0 ;  /* 0x0000000005007207 */ /* 0x000fe40004000000 */
[----:B-1----:R-:W-:Y:S01]  /*14e0*/  IADD3 R4, PT, PT, R6, 0xffffffe, RZ ;  /* 0x0ffffffe06047810 */ /* 0x002fe20007ffe0ff */
[----:B------:R-:W-:Y:S02]  /*14f0*/  IMAD R6, RZ, RZ, -UR5 ;  /* 0x80000005ff067e24 */ /* 0x000fe4000f8e02ff */
[--C-:B------:R-:W-:Y:S01]  /*1500*/  IMAD.MOV R2, RZ, RZ, -R0.reuse ;  /* 0x000000ffff027224 */ /* 0x100fe200078e0a00 */
[----:B------:R0:W1:Y:S01]  /*1510*/  F2I.FTZ.U32.TRUNC.NTZ R5, R4 ;  /* 0x0000000400057305 */ /* 0x000062000021f000 */
[----:B------:R-:W-:-:S03]  /*1520*/  IMAD.MOV R34, RZ, RZ, -R0 ;  /* 0x000000ffff227224 */ /* 0x000fc600078e0a00 */
[----:B------:R-:W-:Y:S01]  /*1530*/  VIADDMNMX R2, R2, R7, UR18, PT ;  /* 0x0000001202027e46 */ /* 0x000fe2000b800107 */
[----:B------:R-:W-:Y:S01]  /*1540*/  IMAD R34, R34, UR19, R11 ;  /* 0x0000001322227c24 */ /* 0x000fe2000f8e020b */
[----:B------:R-:W-:Y:S02]  /*1550*/  MOV R7, R6 ;  /* 0x0000000600077202 */ /* 0x000fe40000000f00 */
[C---:B------:R-:W-:Y:S01]  /*1560*/  ISETP.LE.AND P0, PT, R2.reuse, UR13, PT ;  /* 0x0000000d02007c0c */ /* 0x040fe2000bf03270 */
[----:B0-----:R-:W-:Y:S01]  /*1570*/  IMAD.MOV.U32 R4, RZ, RZ, RZ ;  /* 0x000000ffff047224 */ /* 0x001fe200078e00ff */
[----:B------:R-:W-:Y:S01]  /*1580*/  VIMNMX R6, PT, PT, R2, UR13, !PT ;  /* 0x0000000d02067c48 */ /* 0x000fe2000ffe0100 */
[----:B------:R-:W-:Y:S01]  /*1590*/  VIADD R37, R34, UR15 ;  /* 0x0000000f22257c36 */ /* 0x000fe20008000000 */
[----:B------:R-:W-:Y:S01]  /*15a0*/  SEL R35, RZ, 0x1, P0 ;  /* 0x00000001ff237807 */ /* 0x000fe20000000000 */
[----:B-1----:R-:W-:-:S03]  /*15b0*/  IMAD R7, R7, R5, RZ ;  /* 0x0000000507077224 */ /* 0x002fc600078e02ff */
[----:B------:R-:W-:Y:S01]  /*15c0*/  IADD3 R6, PT, PT, R6, -UR13, -R35 ;  /* 0x8000000d06067c10 */ /* 0x000fe2000fffe823 */
[----:B------:R-:W-:-:S06]  /*15d0*/  IMAD.HI.U32 R5, R5, R7, R4 ;  /* 0x0000000705057227 */ /* 0x000fcc00078e0004 */
[----:B------:R-:W-:-:S04]  /*15e0*/  IMAD.HI.U32 R4, R5, R6, RZ ;  /* 0x0000000605047227 */ /* 0x000fc800078e00ff */
[----:B------:R-:W-:-:S04]  /*15f0*/  IMAD.MOV R5, RZ, RZ, -R4 ;  /* 0x000000ffff057224 */ /* 0x000fc800078e0a04 */
[----:B------:R-:W-:-:S05]  /*1600*/  IMAD R6, R5, UR5, R6 ;  /* 0x0000000505067c24 */ /* 0x000fca000f8e0206 */
[----:B------:R-:W-:-:S13]  /*1610*/  ISETP.GE.U32.AND P0, PT, R6, UR5, PT ;  /* 0x0000000506007c0c */ /* 0x000fda000bf06070 */
[----:B------:R-:W-:Y:S01]  /*1620*/  @P0 IADD3 R6, PT, PT, R6, -UR5, RZ ;  /* 0x8000000506060c10 */ /* 0x000fe2000fffe0ff */
[----:B------:R-:W-:-:S03]  /*1630*/  @P0 VIADD R4, R4, 0x1 ;  /* 0x0000000104040836 */ /* 0x000fc60000000000 */
[----:B------:R-:W-:-:S13]  /*1640*/  ISETP.GE.U32.AND P2, PT, R6, UR5, PT ;  /* 0x0000000506007c0c */ /* 0x000fda000bf46070 */
[----:B------:R-:W-:Y:S01]  /*1650*/  @P2 VIADD R4, R4, 0x1 ;  /* 0x0000000104042836 */ /* 0x000fe20000000000 */
[----:B------:R-:W-:Y:S02]  /*1660*/  ISETP.LT.AND P2, PT, R33, UR6, PT ;  /* 0x0000000621007c0c */ /* 0x000fe4000bf41270 */
[----:B------:R-:W-:Y:S02]  /*1670*/  @!P4 LOP3.LUT R4, RZ, UR5, RZ, 0x33, !PT ;  /* 0x00000005ff04cc12 */ /* 0x000fe4000f8e33ff */
[----:B------:R-:W-:Y:S02]  /*1680*/  ISETP.GT.AND P2, PT, R43, UR6, P2 ;  /* 0x000000062b007c0c */ /* 0x000fe40009744270 */
[----:B------:R-:W-:-:S11]  /*1690*/  IADD3 R35, PT, PT, R35, R4, RZ ;  /* 0x0000000423237210 */ /* 0x000fd60007ffe0ff */
.L_x_59:
[----:B0-----:R-:W0:Y:S01]  /*16a0*/  LDCU UR8, c[0x0][0x3a4] ;  /* 0x00007480ff0877ac */ /* 0x001e220008000800 */
[----:B-1----:R-:W-:Y:S01]  /*16b0*/  MOV R38, UR4 ;  /* 0x0000000400267c02 */ /* 0x002fe20008000f00 */
[----:B0-----:R-:W-:-:S09]  /*16c0*/  UISETP.GE.AND UP0, UPT, UR8, 0x1, UPT ;  /* 0x000000010800788c */ /* 0x001fd2000bf06270 */
[----:B--234-:R-:W-:Y:S05]  /*16d0*/  BRA.U !UP0, `(.L_x_19) ;  /* 0x00000011088c7547 */ /* 0x01cfea000b800000 */
[----:B------:R-:W-:-:S05]  /*16e0*/  UMOV UR5, URZ ;  /* 0x000000ff00057c82 */ /* 0x000fca0008000000 */
.L_x_38:
[----:B------:R-:W-:Y:S01]  /*16f0*/  ISETP.LT.AND P0, PT, R0, UR18, PT ;  /* 0x0000001200007c0c */ /* 0x000fe2000bf01270 */
[----:B------:R-:W-:-:S12]  /*1700*/  BSSY.RECONVERGENT B0, `(.L_x_20) ;  /* 0x000006b000007945 */ /* 0x000fd80003800200 */
[----:B0123--:R-:W-:Y:S05]  /*1710*/  @!P0 BRA `(.L_x_21) ;  /* 0x0000000400a48947 */ /* 0x00ffea0003800000 */
[----:B------:R-:W0:Y:S01]  /*1720*/  I2F.U32.RP R6, UR13 ;  /* 0x0000000d00067d06 */ /* 0x000e220008209000 */
[----:B------:R-:W1:Y:S01]  /*1730*/  S2R R45, SR_CgaCtaId ;  /* 0x00000000002d7919 */ /* 0x000e620000008800 */
[----:B------:R-:W-:Y:S01]  /*1740*/  IMAD R39, RZ, RZ, -UR13 ;  /* 0x8000000dff277e24 */ /* 0x000fe2000f8e02ff */
[----:B------:R-:W-:Y:S01]  /*1750*/  MOV R42, 0x400 ;  /* 0x00000400002a7802 */ /* 0x000fe20000000f00 */
[----:B------:R-:W-:Y:S01]  /*1760*/  IMAD.U32 R47, RZ, RZ, UR4 ;  /* 0x00000004ff2f7e24 */ /* 0x000fe2000f8e00ff */
[----:B------:R-:W-:Y:S02]  /*1770*/  ISETP.NE.U32.AND P0, PT, RZ, UR13, PT ;  /* 0x0000000dff007c0c */ /* 0x000fe4000bf05070 */
[----:B------:R-:W-:Y:S01]  /*1780*/  LOP3.LUT R41, RZ, UR13, RZ, 0x33, !PT ;  /* 0x0000000dff297c12 */ /* 0x000fe2000f8e33ff */
[----:B0-----:R-:W0:Y:S02]  /*1790*/  MUFU.RCP R6, R6 ;  /* 0x0000000600067308 */ /* 0x001e240000001000 */
[----:B0-----:R-:W-:Y:S01]  /*17a0*/  VIADD R4, R6, 0xffffffe ;  /* 0x0ffffffe06047836 */ /* 0x001fe20000000000 */
[----:B-1----:R-:W-:Y:S01]  /*17b0*/  LEA R46, R45, R42, 0x18 ;  /* 0x0000002a2d2e7211 */ /* 0x002fe200078ec0ff */
[----:B------:R-:W-:-:S04]  /*17c0*/  VIADD R42, R42, 0x90 ;  /* 0x000000902a2a7836 */ /* 0x000fc80000000000 */
[----:B------:R0:W1:Y:S01]  /*17d0*/  F2I.FTZ.U32.TRUNC.NTZ R5, R4 ;  /* 0x0000000400057305 */ /* 0x000062000021f000 */
[----:B------:R-:W-:Y:S01]  /*17e0*/  LDS.128 R16, [R46+0x10] ;  /* 0x000010002e107984 */ /* 0x000fe20000000c00 */
[----:B------:R-:W-:-:S03]  /*17f0*/  LEA R42, R45, R42, 0x18 ;  /* 0x0000002a2d2a7211 */ /* 0x000fc600078ec0ff */
[----:B------:R-:W2:Y:S01]  /*1800*/  LDS.128 R20, [R46+0x20] ;  /* 0x000020002e147984 */ /* 0x000ea20000000c00 */
[----:B0-----:R-:W-:-:S03]  /*1810*/  HFMA2 R4, -RZ, RZ, 0, 0 ;  /* 0x00000000ff047431 */ /* 0x001fc600000001ff */
[----:B------:R0:W3:Y:S04]  /*1820*/  LDS.128 R24, [R46+0x40] ;  /* 0x000040002e187984 */ /* 0x0000e80000000c00 */
[----:B------:R0:W4:Y:S01]  /*1830*/  LDS.128 R28, [R46+0x50] ;  /* 0x000050002e1c7984 */ /* 0x0001220000000c00 */
[----:B-1----:R-:W-:-:S03]  /*1840*/  IMAD R39, R39, R5, RZ ;  /* 0x0000000527277224 */ /* 0x002fc600078e02ff */
[----:B------:R0:W1:Y:S01]  /*1850*/  LDS R40, [R46+0x70] ;  /* 0x000070002e287984 */ /* 0x0000620000000800 */
[----:B------:R-:W-:-:S03]  /*1860*/  IMAD.HI.U32 R39, R5, R39, R4 ;  /* 0x0000002705277227 */ /* 0x000fc600078e0004 */
[----:B------:R0:W0:Y:S02]  /*1870*/  LDS.128 R4, [R46] ;  /* 0x000000002e047984 */ /* 0x0000240000000c00 */
[----:B------:R-:W-:Y:S02]  /*1880*/  R2UR UR8, R39 ;  /* 0x00000000270872ca */ /* 0x000fe400000e0000 */
[----:B------:R0:W0:Y:S04]  /*1890*/  LDS.128 R8, [R46+0x30] ;  /* 0x000030002e087984 */ /* 0x0000280000000c00 */
[----:B------:R0:W0:Y:S07]  /*18a0*/  LDS.128 R12, [R46+0x60] ;  /* 0x000060002e0c7984 */ /* 0x00002e0000000c00 */
[----:B------:R-:W-:-:S04]  /*18b0*/  UIMAD.WIDE.U32 UR8, UR8, UR18, URZ ;  /* 0x00000012080872a5 */ /* 0x000fc8000f8e00ff */
[----:B------:R-:W-:-:S04]  /*18c0*/  UIADD3 UR8, UPT, UPT, -UR9, URZ, URZ ;  /* 0x000000ff09087290 */ /* 0x000fc8000fffe1ff */
[----:B------:R-:W-:Y:S01]  /*18d0*/  UIMAD UR8, UR13, UR8, UR18 ;  /* 0x000000080d0872a4 */ /* 0x000fe2000f8e0212 */
[----:B--2---:R-:W-:-:S03]  /*18e0*/  MOV R23, RZ ;  /* 0x000000ff00177202 */ /* 0x004fc60000000f00 */
[----:B------:R-:W-:-:S11]  /*18f0*/  UISETP.GE.U32.AND UP0, UPT, UR8, UR13, UPT ;  /* 0x0000000d0800728c */ /* 0x000fd6000bf06070 */
[----:B------:R-:W-:Y:S02]  /*1900*/  @UP0 UIADD3 UR8, UPT, UPT, -UR13, UR8, URZ ;  /* 0x000000080d080290 */ /* 0x000fe4000fffe1ff */
[----:B------:R-:W-:Y:S02]  /*1910*/  @UP0 UIADD3 UR9, UPT, UPT, UR9, 0x1, URZ ;  /* 0x0000000109090890 */ /* 0x000fe4000fffe0ff */
[----:B------:R-:W-:-:S11]  /*1920*/  UISETP.GE.U32.AND UP1, UPT, UR8, UR13, UPT ;  /* 0x0000000d0800728c */ /* 0x000fd6000bf26070 */
[----:B------:R-:W-:-:S06]  /*1930*/  @UP1 UIADD3 UR9, UPT, UPT, UR9, 0x1, URZ ;  /* 0x0000000109091890 */ /* 0x000fcc000fffe0ff */
[----:B------:R-:W-:-:S05]  /*1940*/  SEL R44, R41, UR9, !P0 ;  /* 0x00000009292c7c07 */ /* 0x000fca000c000000 */
[----:B01-34-:R-:W-:-:S07]  /*1950*/  IMAD R17, R44, R47, UR4 ;  /* 0x000000042c117e24 */ /* 0x01bfce000f8e022f */
.L_x_22:
[----:B0-----:R-:W-:-:S04]  /*1960*/  IMAD.HI.U32 R44, R39, R23, RZ ;  /* 0x00000017272c7227 */ /* 0x001fc800078e00ff */
[----:B------:R-:W-:-:S04]  /*1970*/  IMAD.MOV R46, RZ, RZ, -R44 ;  /* 0x000000ffff2e7224 */ /* 0x000fc800078e0a2c */
[----:B------:R-:W-:-:S05]  /*1980*/  IMAD R25, R46, UR13, R23 ;  /* 0x0000000d2e197c24 */ /* 0x000fca000f8e0217 */
[----:B------:R-:W-:-:S13]  /*1990*/  ISETP.GE.U32.AND P4, PT, R25, UR13, PT ;  /* 0x0000000d19007c0c */ /* 0x000fda000bf86070 */
[----:B------:R-:W-:Y:S01]  /*19a0*/  @P4 VIADD R25, R25, -UR13 ;  /* 0x8000000d19194c36 */ /* 0x000fe20008000000 */
[----:B------:R-:W-:-:S04]  /*19b0*/  @P4 IADD3 R44, PT, PT, R44, 0x1, RZ ;  /* 0x000000012c2c4810 */ /* 0x000fc80007ffe0ff */
[----:B------:R-:W-:-:S13]  /*19c0*/  ISETP.GE.U32.AND P5, PT, R25, UR13, PT ;  /* 0x0000000d19007c0c */ /* 0x000fda000bfa6070 */
[----:B------:R-:W-:-:S05]  /*19d0*/  @P5 VIADD R44, R44, 0x1 ;  /* 0x000000012c2c5836 */ /* 0x000fca0000000000 */
[----:B------:R-:W-:-:S05]  /*19e0*/  SEL R44, R41, R44, !P0 ;  /* 0x0000002c292c7207 */ /* 0x000fca0004000000 */
[----:B------:R-:W-:-:S05]  /*19f0*/  IMAD.IADD R25, R17, 0x1, R44 ;  /* 0x0000000111197824 */ /* 0x000fca00078e022c */
[----:B------:R-:W-:-:S05]  /*1a00*/  LEA R25, R25, UR22, 0x2 ;  /* 0x0000001619197c11 */ /* 0x000fca000f8e10ff */
[----:B------:R-:W2:Y:S01]  /*1a10*/  LDL R49, [R25] ;  /* 0x0000000019317983 */ /* 0x000ea20000100800 */
[----:B------:R-:W-:Y:S01]  /*1a20*/  IADD3 R31, PT, PT, R0, R23, RZ ;  /* 0x00000017001f7210 */ /* 0x000fe20007ffe0ff */
[----:B------:R-:W-:-:S04]  /*1a30*/  VIADD R23, R23, UR13 ;  /* 0x0000000d17177c36 */ /* 0x000fc80008000000 */
[----:B------:R-:W-:Y:S01]  /*1a40*/  IMAD R31, R31, 0x48, R42 ;  /* 0x000000481f1f7824 */ /* 0x000fe200078e022a */
[----:B------:R-:W-:-:S03]  /*1a50*/  ISETP.GE.AND P4, PT, R23, R2, PT ;  /* 0x000000021700720c */ /* 0x000fc60003f86270 */
[----:B------:R-:W-:-:S05]  /*1a60*/  IMAD R31, R34, 0x4, R31 ;  /* 0x00000004221f7824 */ /* 0x000fca00078e021f */
[----:B------:R-:W2:Y:S04]  /*1a70*/  LDS R46, [R31] ;  /* 0x000000001f2e7984 */ /* 0x000ea80000000800 */
[----:B------:R-:W0:Y:S04]  /*1a80*/  LDS R51, [R31+0x4] ;  /* 0x000004001f337984 */ /* 0x000e280000000800 */
[----:B------:R-:W1:Y:S04]  /*1a90*/  LDS R48, [R31+0x8] ;  /* 0x000008001f307984 */ /* 0x000e680000000800 */
[----:B------:R-:W3:Y:S04]  /*1aa0*/  LDS R44, [R31+0xc] ;  /* 0x00000c001f2c7984 */ /* 0x000ee80000000800 */
[----:B------:R-:W4:Y:S04]  /*1ab0*/  LDS R47, [R31+0x10] ;  /* 0x000010001f2f7984 */ /* 0x000f280000000800 */
[----:B------:R-:W5:Y:S01]  /*1ac0*/  LDS R45, [R31+0x48] ;  /* 0x000048001f2d7984 */ /* 0x000f620000000800 */
[----:B--2---:R-:W-:-:S03]  /*1ad0*/  FFMA R46, R4, R46, R49 ;  /* 0x0000002e042e7223 */ /* 0x004fc60000000031 */
[----:B------:R-:W-:Y:S01]  /*1ae0*/  LDS R49, [R31+0x50] ;  /* 0x000050001f317984 */ /* 0x000fe20000000800 */
[----:B0-----:R-:W-:-:S03]  /*1af0*/  FFMA R51, R51, R5, R46 ;  /* 0x0000000533337223 */ /* 0x001fc6000000002e */
[----:B------:R-:W0:Y:S01]  /*1b00*/  LDS R46, [R31+0x4c] ;  /* 0x00004c001f2e7984 */ /* 0x000e220000000800 */
[----:B-1----:R-:W-:-:S03]  /*1b10*/  FFMA R51, R48, R6, R51 ;  /* 0x0000000630337223 */ /* 0x002fc60000000033 */
[----:B------:R-:W1:Y:S01]  /*1b20*/  LDS R48, [R31+0x54] ;  /* 0x000054001f307984 */ /* 0x000e620000000800 */
[----:B---3--:R-:W-:-:S04]  /*1b30*/  FFMA R51, R44, R7, R51 ;  /* 0x000000072c337223 */ /* 0x008fc80000000033 */
[----:B----4-:R-:W-:Y:S02]  /*1b40*/  FFMA R44, R16, R47, R51 ;  /* 0x0000002f102c7223 */ /* 0x010fe40000000033 */
[----:B------:R-:W2:Y:S02]  /*1b50*/  LDS R47, [R31+0x58] ;  /* 0x000058001f2f7984 */ /* 0x000ea40000000800 */
[----:B-----5:R-:W-:Y:S02]  /*1b60*/  FFMA R51, R45, R18, R44 ;  /* 0x000000122d337223 */ /* 0x020fe4000000002c */
[----:B------:R-:W3:Y:S04]  /*1b70*/  LDS R45, [R31+0x90] ;  /* 0x000090001f2d7984 */ /* 0x000ee80000000800 */
[----:B------:R-:W4:Y:S01]  /*1b80*/  LDS R44, [R31+0x94] ;  /* 0x000094001f2c7984 */ /* 0x000f220000000800 */
[----:B0-----:R-:W-:-:S03]  /*1b90*/  FFMA R51, R46, R19, R51 ;  /* 0x000000132e337223 */ /* 0x001fc60000000033 */
[----:B------:R-:W-:Y:S01]  /*1ba0*/  LDS R46, [R31+0x9c] ;  /* 0x00009c001f2e7984 */ /* 0x000fe20000000800 */
[----:B------:R-:W-:-:S03]  /*1bb0*/  FFMA R49, R20, R49, R51 ;  /* 0x0000003114317223 */ /* 0x000fc60000000033 */
[----:B------:R-:W-:Y:S01]  /*1bc0*/  LDS R51, [R31+0xd8] ;  /* 0x0000d8001f337984 */ /* 0x000fe20000000800 */
[----:B-1----:R-:W-:-:S03]  /*1bd0*/  FFMA R48, R48, R21, R49 ;  /* 0x0000001530307223 */ /* 0x002fc60000000031 */
[----:B------:R-:W0:Y:S01]  /*1be0*/  LDS R49, [R31+0x98] ;  /* 0x000098001f317984 */ /* 0x000e220000000800 */
[----:B--2---:R-:W-:-:S04]  /*1bf0*/  FFMA R47, R47, R22, R48 ;  /* 0x000000162f2f7223 */ /* 0x004fc80000000030 */
[----:B---3--:R-:W-:Y:S02]  /*1c00*/  FFMA R45, R8, R45, R47 ;  /* 0x0000002d082d7223 */ /* 0x008fe4000000002f */
[----:B------:R-:W1:Y:S02]  /*1c10*/  LDS R47, [R31+0xa0] ;  /* 0x0000a0001f2f7984 */ /* 0x000e640000000800 */
[----:B----4-:R-:W-:Y:S02]  /*1c20*/  FFMA R48, R44, R9, R45 ;  /* 0x000000092c307223 */ /* 0x010fe4000000002d */
[----:B------:R-:W2:Y:S04]  /*1c30*/  LDS R44, [R31+0xdc] ;  /* 0x0000dc001f2c7984 */ /* 0x000ea80000000800 */
[----:B------:R-:W3:Y:S01]  /*1c40*/  LDS R45, [R31+0xe0] ;  /* 0x0000e0001f2d7984 */ /* 0x000ee20000000800 */
[----:B0-----:R-:W-:-:S04]  /*1c50*/  FFMA R49, R49, R10, R48 ;  /* 0x0000000a31317223 */ /* 0x001fc80000000030 */
[----:B------:R-:W-:Y:S02]  /*1c60*/  FFMA R49, R46, R11, R49 ;  /* 0x0000000b2e317223 */ /* 0x000fe40000000031 */
[----:B------:R-:W0:Y:S02]  /*1c70*/  LDS R46, [R31+0xe4] ;  /* 0x0000e4001f2e7984 */ /* 0x000e240000000800 */
[----:B-1----:R-:W-:Y:S02]  /*1c80*/  FFMA R48, R24, R47, R49 ;  /* 0x0000002f18307223 */ /* 0x002fe40000000031 */
[----:B------:R-:W1:Y:S02]  /*1c90*/  LDS R47, [R31+0xe8] ;  /* 0x0000e8001f2f7984 */ /* 0x000e640000000800 */
[----:B------:R-:W-:Y:S02]  /*1ca0*/  FFMA R51, R51, R26, R48 ;  /* 0x0000001a33337223 */ /* 0x000fe40000000030 */
[----:B------:R-:W4:Y:S02]  /*1cb0*/  LDS R49, [R31+0x120] ;  /* 0x000120001f317984 */ /* 0x000f240000000800 */
[----:B--2---:R-:W-:-:S02]  /*1cc0*/  FFMA R51, R44, R27, R51 ;  /* 0x0000001b2c337223 */ /* 0x004fc40000000033 */
[----:B------:R-:W2:Y:S02]  /*1cd0*/  LDS R48, [R31+0x124] ;  /* 0x000124001f307984 */ /* 0x000ea40000000800 */
[----:B---3--:R-:W-:Y:S02]  /*1ce0*/  FFMA R53, R28, R45, R51 ;  /* 0x0000002d1c357223 */ /* 0x008fe40000000033 */
[----:B------:R-:W3:Y:S04]  /*1cf0*/  LDS R45, [R31+0x128] ;  /* 0x000128001f2d7984 */ /* 0x000ee80000000800 */
[----:B------:R-:W5:Y:S04]  /*1d00*/  LDS R44, [R31+0x12c] ;  /* 0x00012c001f2c7984 */ /* 0x000f680000000800 */
[----:B------:R-:W5:Y:S01]  /*1d10*/  LDS R51, [R31+0x130] ;  /* 0x000130001f337984 */ /* 0x000f620000000800 */
[----:B0-----:R-:W-:-:S04]  /*1d20*/  FFMA R46, R46, R29, R53 ;  /* 0x0000001d2e2e7223 */ /* 0x001fc80000000035 */
[----:B-1----:R-:W-:-:S04]  /*1d30*/  FFMA R47, R47, R30, R46 ;  /* 0x0000001e2f2f7223 */ /* 0x002fc8000000002e */
[----:B----4-:R-:W-:-:S04]  /*1d40*/  FFMA R47, R12, R49, R47 ;  /* 0x000000310c2f7223 */ /* 0x010fc8000000002f */
[----:B--2---:R-:W-:-:S04]  /*1d50*/  FFMA R48, R48, R13, R47 ;  /* 0x0000000d30307223 */ /* 0x004fc8000000002f */
[----:B---3--:R-:W-:-:S04]  /*1d60*/  FFMA R45, R45, R14, R48 ;  /* 0x0000000e2d2d7223 */ /* 0x008fc80000000030 */
[----:B-----5:R-:W-:-:S04]  /*1d70*/  FFMA R45, R44, R15, R45 ;  /* 0x0000000f2c2d7223 */ /* 0x020fc8000000002d */
[----:B------:R-:W-:-:S05]  /*1d80*/  FFMA R44, R40, R51, R45 ;  /* 0x00000033282c7223 */ /* 0x000fca000000002d */
[----:B------:R0:W-:Y:S01]  /*1d90*/  STL [R25], R44 ;  /* 0x0000002c19007387 */ /* 0x0001e20000100800 */
[----:B------:R-:W-:Y:S05]  /*1da0*/  @!P4 BRA `(.L_x_22) ;  /* 0xfffffff800ecc947 */ /* 0x000fea000383ffff */
.L_x_21:
[----:B------:R-:W-:Y:S05]  /*1db0*/  BSYNC.RECONVERGENT B0 ;  /* 0x0000000000007941 */ /* 0x000fea0003800200 */
.L_x_20:
[----:B------:R-:W1:Y:S01]  /*1dc0*/  LDCU UR8, c[0x0][0x3a4] ;  /* 0x00007480ff0877ac */ /* 0x000e620008000800 */
[----:B------:R-:W-:-:S04]  /*1dd0*/  UIADD3 UR5, UPT, UPT, UR5, 0x1, URZ ;  /* 0x0000000105057890 */ /* 0x000fc8000fffe0ff */
[----:B-1----:R-:W-:-:S09]  /*1de0*/  UISETP.GE.AND UP0, UPT, UR5, UR8, UPT ;  /* 0x000000080500728c */ /* 0x002fd2000bf06270 */
[----:B------:R-:W-:Y:S05]  /*1df0*/  BRA.U UP0, `(.L_x_23) ;  /* 0x0000000900b47547 */ /* 0x000fea000b800000 */
[----:B------:R-:W-:Y:S04]  /*1e00*/  BSSY.RECONVERGENT B2, `(.L_x_24) ;  /* 0x0000094000027945 */ /* 0x000fe80003800200 */
[----:B------:R-:W-:Y:S05]  /*1e10*/  @P3 BRA `(.L_x_25) ;  /* 0x0000000800483947 */ /* 0x000fea0003800000 */
[----:B------:R-:W1:Y:S01]  /*1e20*/  LDC.64 R12, c[0x0][0x3a8] ;  /* 0x0000ea00ff0c7b82 */ /* 0x000e620000000a00 */
[----:B------:R-:W-:Y:S01]  /*1e30*/  MOV R7, UR10 ;  /* 0x0000000a00077c02 */ /* 0x000fe20008000f00 */
[----:B------:R-:W-:Y:S01]  /*1e40*/  IMAD.MOV.U32 R11, RZ, RZ, RZ ;  /* 0x000000ffff0b7224 */ /* 0x000fe200078e00ff */
[----:B------:R-:W-:Y:S01]  /*1e50*/  LEA R5, R3, UR10, 0x2 ;  /* 0x0000000a03057c11 */ /* 0x000fe2000f8e10ff */
[----:B-1----:R-:W-:-:S04]  /*1e60*/  IMAD R12, R13, R12, RZ ;  /* 0x0000000c0d0c7224 */ /* 0x002fc800078e02ff */
[C---:B------:R-:W-:Y:S02]  /*1e70*/  IMAD R10, R12.reuse, UR5, R7 ;  /* 0x000000050c0a7c24 */ /* 0x040fe4000f8e0207 */
[----:B------:R-:W-:-:S07]  /*1e80*/  IMAD R12, R12, UR5, R5 ;  /* 0x000000050c0c7c24 */ /* 0x000fce000f8e0205 */
.L_x_36:
[----:B-1----:R-:W1:Y:S01]  /*1e90*/  LDC R18, c[0x0][0x3ac] ;  /* 0x0000eb00ff127b82 */ /* 0x002e620000000800 */
[----:B--2---:R-:W-:-:S07]  /*1ea0*/  IMAD.IADD R15, R32, 0x1, R11 ;  /* 0x00000001200f7824 */ /* 0x004fce00078e020b */
[----:B------:R-:W2:Y:S01]  /*1eb0*/  LDC.64 R8, c[0x0][0x380] ;  /* 0x0000e000ff087b82 */ /* 0x000ea20000000a00 */
[----:B-1----:R-:W-:-:S04]  /*1ec0*/  IMAD R17, R15, R18, R12 ;  /* 0x000000120f117224 */ /* 0x002fc800078e020c */
[----:B--2---:R-:W-:-:S05]  /*1ed0*/  IMAD.WIDE R16, R17, 0x4, R8 ;  /* 0x0000000411107825 */ /* 0x004fca00078e0208 */
[----:B---3--:R-:W2:Y:S01]  /*1ee0*/  LDG.E.128 R4, desc[UR16][R16.64] ;  /* 0x0000001010047981 */ /* 0x008ea2000c1e1d00 */
[----:B------:R-:W-:Y:S01]  /*1ef0*/  MOV R13, 0x400 ;  /* 0x00000400000d7802 */ /* 0x000fe20000000f00 */
[----:B------:R-:W-:Y:S01]  /*1f00*/  VIADD R11, R11, UR14 ;  /* 0x0000000e0b0b7c36 */ /* 0x000fe20008000000 */
[----:B------:R-:W-:Y:S01]  /*1f10*/  BSSY.RECONVERGENT B1, `(.L_x_26) ;  /* 0x0000081000017945 */ /* 0x000fe20003800200 */
[----:B------:R-:W1:Y:S01]  /*1f20*/  S2R R14, SR_CgaCtaId ;  /* 0x00000000000e7919 */ /* 0x000e620000008800 */
[----:B------:R-:W-:Y:S02]  /*1f30*/  IADD3 R13, PT, PT, R13, 0x90, RZ ;  /* 0x000000900d0d7810 */ /* 0x000fe40007ffe0ff */
[----:B------:R-:W-:Y:S02]  /*1f40*/  ISETP.GE.AND P4, PT, R11, UR11, PT ;  /* 0x0000000b0b007c0c */ /* 0x000fe4000bf86270 */
[----:B-1----:R-:W-:-:S05]  /*1f50*/  LEA R14, R14, R13, 0x18 ;  /* 0x0000000d0e0e7211 */ /* 0x002fca00078ec0ff */
[----:B------:R-:W-:-:S04]  /*1f60*/  IMAD R14, R15, 0x48, R14 ;  /* 0x000000480f0e7824 */ /* 0x000fc800078e020e */
[----:B------:R-:W-:-:S05]  /*1f70*/  IMAD R19, R3, 0x10, R14 ;  /* 0x0000001003137824 */ /* 0x000fca00078e020e */
[----:B--2---:R1:W-:Y:S04]  /*1f80*/  STS.64 [R19], R4 ;  /* 0x0000000413007388 */ /* 0x0043e80000000a00 */
[----:B------:R1:W-:Y:S01]  /*1f90*/  STS.64 [R19+0x8], R6 ;  /* 0x0000080613007388 */ /* 0x0003e20000000a00 */
[----:B------:R-:W-:Y:S05]  /*1fa0*/  @!P2 BRA `(.L_x_27) ;  /* 0x0000000400dca947 */ /* 0x000fea0003800000 */
[----:B------:R-:W-:Y:S01]  /*1fb0*/  UISETP.NE.AND UP0, UPT, UR12, URZ, UPT ;  /* 0x000000ff0c00728c */ /* 0x000fe2000bf05270 */
[----:B------:R-:W-:Y:S02]  /*1fc0*/  ISETP.GE.U32.AND P0, PT, R36, 0x3, PT ;  /* 0x000000032400780c */ /* 0x000fe40003f06070 */
[----:B------:R-:W-:-:S06]  /*1fd0*/  MOV R13, R33 ;  /* 0x00000021000d7202 */ /* 0x000fcc0000000f00 */
[----:B------:R-:W-:Y:S05]  /*1fe0*/  BRA.U !UP0, `(.L_x_28) ;  /* 0x00000001082c7547 */ /* 0x000fea000b800000 */
[----:B-1----:R-:W2:Y:S01]  /*1ff0*/  LDG.E.128 R4, desc[UR16][R16.64+0x10] ;  /* 0x0000101010047981 */ /* 0x002ea2000c1e1d00 */
[----:B------:R-:W-:Y:S01]  /*2000*/  UISETP.NE.AND UP0, UPT, UR12, 0x1, UPT ;  /* 0x000000010c00788c */ /* 0x000fe2000bf05270 */
[----:B------:R-:W-:Y:S02]  /*2010*/  VIADD R13, R43, 0xfffffffd ;  /* 0xfffffffd2b0d7836 */ /* 0x000fe40000000000 */
[----:B--2---:R2:W-:Y:S06]  /*2020*/  STS [R19+0x10], R4 ;  /* 0x0000100413007388 */ /* 0x0045ec0000000800 */
[----:B------:R-:W-:Y:S05]  /*2030*/  BRA.U !UP0, `(.L_x_28) ;  /* 0x0000000108187547 */ /* 0x000fea000b800000 */
[----:B------:R-:W-:Y:S01]  /*2040*/  UISETP.NE.AND UP0, UPT, UR12, 0x2, UPT ;  /* 0x000000020c00788c */ /* 0x000fe2000bf05270 */
[----:B------:R3:W-:Y:S01]  /*2050*/  STS [R19+0x14], R5 ;  /* 0x0000140513007388 */ /* 0x0007e20000000800 */
[----:B------:R-:W-:-:S04]  /*2060*/  VIADD R13, R43, 0xfffffffe ;  /* 0xfffffffe2b0d7836 */ /* 0x000fc80000000000 */
[----:B------:R-:W-:-:S13]  /*2070*/  PLOP3.LUT P5, PT, PT, PT, UP0, 0x80, 0x8 ;  /* 0x000000000008781c */ /* 0x000fda0003faf008 */
[----:B------:R3:W-:Y:S01]  /*2080*/  @P5 STS [R19+0x18], R6 ;  /* 0x0000180613005388 */ /* 0x0007e20000000800 */
[----:B------:R-:W-:-:S07]  /*2090*/  @P5 IADD3 R13, PT, PT, R43, -0x1, RZ ;  /* 0xffffffff2b0d5810 */ /* 0x000fce0007ffe0ff */
.L_x_28:
[----:B------:R-:W-:Y:S05]  /*20a0*/  @!P0 BRA `(.L_x_27) ;  /* 0x00000004009c8947 */ /* 0x000fea0003800000 */
[----:B------:R-:W-:Y:S01]  /*20b0*/  ISETP.GE.AND P0, PT, R13, UR6, PT ;  /* 0x000000060d007c0c */ /* 0x000fe2000bf06270 */
[----:B------:R-:W-:Y:S01]  /*20c0*/  BSSY.RELIABLE B0, `(.L_x_29) ;  /* 0x0000057000007945 */ /* 0x000fe20003800100 */
[----:B------:R-:W-:-:S11]  /*20d0*/  IMAD R18, R15, R18, R10 ;  /* 0x000000120f127224 */ /* 0x000fd600078e020a */
[----:B------:R-:W-:Y:S05]  /*20e0*/  @P0 BRA `(.L_x_30) ;  /* 0x0000000400500947 */ /* 0x000fea0003800000 */
[----:B-12---:R-:W-:Y:S01]  /*20f0*/  IADD3 R4, PT, PT, -R13, UR6, RZ ;  /* 0x000000060d047c10 */ /* 0x006fe2000fffe1ff */
[----:B------:R-:W-:Y:S01]  /*2100*/  BSSY.RECONVERGENT B3, `(.L_x_31) ;  /* 0x0000033000037945 */ /* 0x000fe20003800200 */
[----:B------:R-:W-:Y:S02]  /*2110*/  PLOP3.LUT P0, PT, PT, PT, PT, 0x80, 0x8 ;  /* 0x000000000008781c */ /* 0x000fe40003f0f070 */
[----:B------:R-:W-:-:S13]  /*2120*/  ISETP.GT.AND P5, PT, R4, 0xc, PT ;  /* 0x0000000c0400780c */ /* 0x000fda0003fa4270 */
[----:B------:R-:W-:Y:S05]  /*2130*/  @!P5 BRA `(.L_x_32) ;  /* 0x0000000000bcd947 */ /* 0x000fea0003800000 */
[----:B------:R-:W-:Y:S01]  /*2140*/  IMAD.U32 R24, RZ, RZ, UR6 ;  /* 0x00000006ff187e24 */ /* 0x000fe2000f8e00ff */
[----:B------:R-:W-:-:S03]  /*2150*/  PLOP3.LUT P0, PT, PT, PT, PT, 0x8, 0x80 ;  /* 0x000000000080781c */ /* 0x000fc60003f0e170 */
[----:B------:R-:W-:-:S10]  /*2160*/  VIADD R24, R24, 0xfffffff4 ;  /* 0xfffffff418187836 */ /* 0x000fd40000000000 */
.L_x_33:
[C---:B-1----:R-:W-:Y:S02]  /*2170*/  IADD3 R21, PT, PT, R18.reuse, R13, RZ ;  /* 0x0000000d12157210 */ /* 0x042fe40007ffe0ff */
[C-C-:B------:R-:W-:Y:S02]  /*2180*/  IADD3 R7, PT, PT, R18.reuse, 0x4, R13.reuse ;  /* 0x0000000412077810 */ /* 0x140fe40007ffe00d */
[C---:B---3--:R-:W-:Y:S01]  /*2190*/  IADD3 R5, PT, PT, R18.reuse, 0x8, R13 ;  /* 0x0000000812057810 */ /* 0x048fe20007ffe00d */
        /* <DEDUP_REMOVED lines=8> */
[----:B0-----:R0:W5:Y:S04]  /*2220*/  LDG.E R25, desc[UR16][R20.64+0xc] ;  /* 0x00000c1014197981 */ /* 0x001168000c1e1900 */
        /* <DEDUP_REMOVED lines=12> */
[----:B0-----:R-:W-:-:S02]  /*22f0*/  IMAD R20, R13, 0x4, R14 ;  /* 0x000000040d147824 */ /* 0x001fc400078e020e */
        /* <DEDUP_REMOVED lines=19> */
.L_x_32:
[----:B------:R-:W-:Y:S05]  /*2430*/  BSYNC.RECONVERGENT B3 ;  /* 0x0000000000037941 */ /* 0x000fea0003800200 */
.L_x_31:
[----:B------:R-:W-:Y:S01]  /*2440*/  IADD3 R4, PT, PT, -R13, UR6, RZ ;  /* 0x000000060d047c10 */ /* 0x000fe2000fffe1ff */
[----:B------:R-:W-:Y:S03]  /*2450*/  BSSY.RECONVERGENT B3, `(.L_x_34) ;  /* 0x000001a000037945 */ /* 0x000fe60003800200 */
[----:B------:R-:W-:-:S13]  /*2460*/  ISETP.GT.AND P5, PT, R4, 0x4, PT ;  /* 0x000000040400780c */ /* 0x000fda0003fa4270 */
[----:B------:R-:W-:Y:S05]  /*2470*/  @!P5 BRA `(.L_x_35) ;  /* 0x00000000005cd947 */ /* 0x000fea0003800000 */
[----:B------:R-:W-:Y:S02]  /*2480*/  IADD3 R7, PT, PT, R13, R18, RZ ;  /* 0x000000120d077210 */ /* 0x000fe40007ffe0ff */
[----:B---3--:R-:W-:-:S03]  /*2490*/  IADD3 R5, PT, PT, R18, 0x4, R13 ;  /* 0x0000000412057810 */ /* 0x008fc60007ffe00d */
[----:B------:R-:W-:-:S04]  /*24a0*/  IMAD.WIDE R6, R7, 0x4, R8 ;  /* 0x0000000407067825 */ /* 0x000fc800078e0208 */
[----:B------:R-:W-:Y:S01]  /*24b0*/  IMAD.WIDE R4, R5, 0x4, R8 ;  /* 0x0000000405047825 */ /* 0x000fe200078e0208 */
[----:B-1----:R-:W2:Y:S04]  /*24c0*/  LDG.E R15, desc[UR16][R6.64] ;  /* 0x00000010060f7981 */ /* 0x002ea8000c1e1900 */
[----:B------:R-:W3:Y:S04]  /*24d0*/  LDG.E R17, desc[UR16][R6.64+0x4] ;  /* 0x0000041006117981 */ /* 0x000ee8000c1e1900 */
[----:B------:R-:W4:Y:S04]  /*24e0*/  LDG.E R19, desc[UR16][R6.64+0x8] ;  /* 0x0000081006137981 */ /* 0x000f28000c1e1900 */
[----:B------:R-:W5:Y:S04]  /*24f0*/  LDG.E R21, desc[UR16][R6.64+0xc] ;  /* 0x00000c1006157981 */ /* 0x000f68000c1e1900 */
[----:B------:R-:W5:Y:S04]  /*2500*/  LDG.E R23, desc[UR16][R4.64] ;  /* 0x0000001004177981 */ /* 0x000f68000c1e1900 */
[----:B0-----:R-:W5:Y:S04]  /*2510*/  LDG.E R25, desc[UR16][R4.64+0x4] ;  /* 0x0000041004197981 */ /* 0x001f68000c1e1900 */
[----:B------:R-:W5:Y:S04]  /*2520*/  LDG.E R27, desc[UR16][R4.64+0x8] ;  /* 0x00000810041b7981 */ /* 0x000f68000c1e1900 */
[----:B------:R-:W5:Y:S01]  /*2530*/  LDG.E R29, desc[UR16][R4.64+0xc] ;  /* 0x00000c10041d7981 */ /* 0x000f62000c1e1900 */
[C---:B------:R-:W-:Y:S01]  /*2540*/  IMAD R16, R13.reuse, 0x4, R14 ;  /* 0x000000040d107824 */ /* 0x040fe200078e020e */
[----:B------:R-:W-:Y:S01]  /*2550*/  PLOP3.LUT P0, PT, PT, PT, PT, 0x8, 0x80 ;  /* 0x000000000080781c */ /* 0x000fe20003f0e170 */
[----:B------:R-:W-:-:S03]  /*2560*/  VIADD R13, R13, 0x8 ;  /* 0x000000080d0d7836 */ /* 0x000fc60000000000 */
        /* <DEDUP_REMOVED lines=8> */
.L_x_35:
[----:B------:R-:W-:Y:S05]  /*25f0*/  BSYNC.RECONVERGENT B3 ;  /* 0x0000000000037941 */ /* 0x000fea0003800200 */
.L_x_34:
[----:B------:R-:W-:-:S13]  /*2600*/  ISETP.NE.OR P0, PT, R13, UR6, P0 ;  /* 0x000000060d007c0c */ /* 0x000fda0008705670 */
[----:B------:R-:W-:Y:S05]  /*2610*/  @!P0 BREAK.RELIABLE B0 ;  /* 0x0000000000008942 */ /* 0x000fea0003800100 */
[----:B------:R-:W-:Y:S05]  /*2620*/  @!P0 BRA `(.L_x_27) ;  /* 0x00000000003c8947 */ /* 0x000fea0003800000 */
.L_x_30:
[----:B------:R-:W-:Y:S05]  /*2630*/  BSYNC.RELIABLE B0 ;  /* 0x0000000000007941 */ /* 0x000fea0003800100 */
.L_x_29:
[----:B-1-3--:R-:W-:-:S05]  /*2640*/  IADD3 R5, PT, PT, R18, R13, RZ ;  /* 0x0000000d12057210 */ /* 0x00afca0007ffe0ff */
[----:B--2---:R-:W-:-:S05]  /*2650*/  IMAD.WIDE R4, R5, 0x4, R8 ;  /* 0x0000000405047825 */ /* 0x004fca00078e0208 */
[----:B------:R-:W2:Y:S04]  /*2660*/  LDG.E R6, desc[UR16][R4.64] ;  /* 0x0000001004067981 */ /* 0x000ea8000c1e1900 */
[----:B------:R-:W3:Y:S04]  /*2670*/  LDG.E R7, desc[UR16][R4.64+0x4] ;  /* 0x0000041004077981 */ /* 0x000ee8000c1e1900 */
[----:B------:R-:W4:Y:S04]  /*2680*/  LDG.E R15, desc[UR16][R4.64+0x8] ;  /* 0x00000810040f7981 */ /* 0x000f28000c1e1900 */
[----:B------:R-:W5:Y:S01]  /*2690*/  LDG.E R16, desc[UR16][R4.64+0xc] ;  /* 0x00000c1004107981 */ /* 0x000f62000c1e1900 */
[----:B------:R-:W-:-:S02]  /*26a0*/  IMAD R17, R13, 0x4, R14 ;  /* 0x000000040d117824 */ /* 0x000fc400078e020e */
[----:B------:R-:W-:-:S05]  /*26b0*/  VIADD R13, R13, 0x4 ;  /* 0x000000040d0d7836 */ /* 0x000fca0000000000 */
[----:B------:R-:W-:Y:S01]  /*26c0*/  ISETP.NE.AND P0, PT, R13, UR6, PT ;  /* 0x000000060d007c0c */ /* 0x000fe2000bf05270 */
[----:B--2---:R1:W-:Y:S04]  /*26d0*/  STS [R17], R6 ;  /* 0x0000000611007388 */ /* 0x0043e80000000800 */
[----:B---3--:R1:W-:Y:S04]  /*26e0*/  STS [R17+0x4], R7 ;  /* 0x0000040711007388 */ /* 0x0083e80000000800 */
[----:B----4-:R1:W-:Y:S04]  /*26f0*/  STS [R17+0x8], R15 ;  /* 0x0000080f11007388 */ /* 0x0103e80000000800 */
[----:B-----5:R1:W-:Y:S01]  /*2700*/  STS [R17+0xc], R16 ;  /* 0x00000c1011007388 */ /* 0x0203e20000000800 */
[----:B------:R-:W-:Y:S05]  /*2710*/  @P0 BRA `(.L_x_29) ;  /* 0xfffffffc00c80947 */ /* 0x000fea000383ffff */
.L_x_27:
[----:B------:R-:W-:Y:S05]  /*2720*/  BSYNC.RECONVERGENT B1 ;  /* 0x0000000000017941 */ /* 0x000fea0003800200 */
.L_x_26:
[----:B------:R-:W-:Y:S05]  /*2730*/  @!P4 BRA `(.L_x_36) ;  /* 0xfffffff400d4c947 */ /* 0x000fea000383ffff */
.L_x_25:
[----:B------:R-:W-:Y:S05]  /*2740*/  BSYNC.RECONVERGENT B2 ;  /* 0x0000000000027941 */ /* 0x000fea0003800200 */
.L_x_24:
[----:B------:R-:W-:Y:S05]  /*2750*/  WARPSYNC.ALL ;  /* 0x0000000000007948 */ /* 0x000fea0003800000 */
[----:B------:R-:W-:Y:S04]  /*2760*/  BSSY.RECONVERGENT B0, `(.L_x_23) ;  /* 0x0000016000007945 */ /* 0x000fe80003800200 */
[----:B------:R-:W-:Y:S05]  /*2770*/  @P1 BRA `(.L_x_37) ;  /* 0x0000000000501947 */ /* 0x000fea0003800000 */
[----:B------:R-:W4:Y:S01]  /*2780*/  LDCU UR8, c[0x0][0x3a4] ;  /* 0x00007480ff0877ac */ /* 0x000f220008000800 */
[----:B------:R-:W5:Y:S01]  /*2790*/  S2R R11, SR_TID.Y ;  /* 0x00000000000b7919 */ /* 0x000f620000002200 */
[----:B-123--:R-:W1:Y:S01]  /*27a0*/  LDC.64 R4, c[0x0][0x390] ;  /* 0x0000e400ff047b82 */ /* 0x00ee620000000a00 */
[----:B----4-:R-:W-:-:S04]  /*27b0*/  UIMAD UR8, UR4, UR8, UR5 ;  /* 0x00000008040872a4 */ /* 0x010fc8000f8e0205 */
[----:B------:R-:W-:-:S06]  /*27c0*/  UIMAD UR8, UR7, UR8, URZ ;  /* 0x00000008070872a4 */ /* 0x000fcc000f8e02ff */
[----:B------:R-:W-:-:S05]  /*27d0*/  MOV R6, UR8 ;  /* 0x0000000800067c02 */ /* 0x000fca0008000f00 */
[----:B-----5:R-:W-:-:S04]  /*27e0*/  IMAD R7, R11, 0x5, R6 ;  /* 0x000000050b077824 */ /* 0x020fc800078e0206 */
[----:B-1----:R-:W-:-:S05]  /*27f0*/  IMAD.WIDE R4, R7, 0x4, R4 ;  /* 0x0000000407047825 */ /* 0x002fca00078e0204 */
[----:B------:R-:W2:Y:S04]  /*2800*/  LDG.E R6, desc[UR16][R4.64] ;  /* 0x0000001004067981 */ /* 0x000ea8000c1e1900 */
[----:B------:R-:W2:Y:S04]  /*2810*/  LDG.E R7, desc[UR16][R4.64+0x4] ;  /* 0x0000041004077981 */ /* 0x000ea8000c1e1900 */
[----:B------:R-:W3:Y:S04]  /*2820*/  LDG.E R8, desc[UR16][R4.64+0x8] ;  /* 0x0000081004087981 */ /* 0x000ee8000c1e1900 */
[----:B------:R-:W3:Y:S04]  /*2830*/  LDG.E R9, desc[UR16][R4.64+0xc] ;  /* 0x00000c1004097981 */ /* 0x000ee8000c1e1900 */
[----:B------:R-:W4:Y:S01]  /*2840*/  LDG.E R10, desc[UR16][R4.64+0x10] ;  /* 0x00001010040a7981 */ /* 0x000f22000c1e1900 */
[----:B------:R-:W-:Y:S01]  /*2850*/  MOV R12, 0x400 ;  /* 0x00000400000c7802 */ /* 0x000fe20000000f00 */
[----:B------:R-:W1:Y:S03]  /*2860*/  S2R R13, SR_CgaCtaId ;  /* 0x00000000000d7919 */ /* 0x000e660000008800 */
[----:B-1----:R-:W-:-:S05]  /*2870*/  LEA R12, R13, R12, 0x18 ;  /* 0x0000000c0d0c7211 */ /* 0x002fca00078ec0ff */
[----:B------:R-:W-:-:S05]  /*2880*/  IMAD R11, R11, 0x18, R12 ;  /* 0x000000180b0b7824 */ /* 0x000fca00078e020c */
[----:B--2---:R1:W-:Y:S04]  /*2890*/  STS.64 [R11], R6 ;  /* 0x000000060b007388 */ /* 0x0043e80000000a00 */
[----:B---3--:R1:W-:Y:S04]  /*28a0*/  STS.64 [R11+0x8], R8 ;  /* 0x000008080b007388 */ /* 0x0083e80000000a00 */
[----:B----4-:R1:W-:Y:S02]  /*28b0*/  STS [R11+0x10], R10 ;  /* 0x0000100a0b007388 */ /* 0x0103e40000000800 */
.L_x_37:
[----:B------:R-:W-:Y:S05]  /*28c0*/  BSYNC.RECONVERGENT B0 ;  /* 0x0000000000007941 */ /* 0x000fea0003800200 */
.L_x_23:
[----:B------:R-:W4:Y:S02]  /*28d0*/  LDCU UR8, c[0x0][0x3a4] ;  /* 0x00007480ff0877ac */ /* 0x000f240008000800 */
[----:B----4-:R-:W-:Y:S01]  /*28e0*/  UISETP.NE.AND UP0, UPT, UR5, UR8, UPT ;  /* 0x000000080500728c */ /* 0x010fe2000bf05270 */
[----:B------:R-:W-:Y:S08]  /*28f0*/  BAR.SYNC.DEFER_BLOCKING 0x0 ;  /* 0x0000000000007b1d */ /* 0x000ff00000010000 */
[----:B------:R-:W-:Y:S05]  /*2900*/  BRA.U UP0, `(.L_x_38) ;  /* 0xffffffed00787547 */ /* 0x000fea000b83ffff */
.L_x_19:
[----:B------:R-:W1:Y:S01]  /*2910*/  LDCU UR5, c[0x0][0x3b0] ;  /* 0x00007600ff0577ac */ /* 0x000e620008000800 */
[----:B------:R-:W-:Y:S01]  /*2920*/  BSSY.RECONVERGENT B0, `(.L_x_39) ;  /* 0x0000018000007945 */ /* 0x000fe20003800200 */
[----:B------:R-:W-:Y:S01]  /*2930*/  UIADD3 UR4, UPT, UPT, UR4, 0x1, URZ ;  /* 0x0000000104047890 */ /* 0x000fe2000fffe0ff */
[----:B-12---:R-:W-:-:S05]  /*2940*/  IMAD.U32 R4, RZ, RZ, UR5 ;  /* 0x00000005ff047e24 */ /* 0x006fca000f8e00ff */
[----:B------:R-:W-:-:S13]  /*2950*/  ISETP.LE.OR P0, PT, R4, UR4, P1 ;  /* 0x0000000404007c0c */ /* 0x000fda0008f03670 */
[----:B------:R-:W-:Y:S05]  /*2960*/  @P0 BRA `(.L_x_40) ;  /* 0x00000000004c0947 */ /* 0x000fea0003800000 */
[----:B------:R-:W1:Y:S01]  /*2970*/  S2R R11, SR_TID.Y ;  /* 0x00000000000b7919 */ /* 0x000e620000002200 */
[----:B---3--:R-:W2:Y:S01]  /*2980*/  LDC.64 R4, c[0x0][0x390] ;  /* 0x0000e400ff047b82 */ /* 0x008ea20000000a00 */
[----:B------:R-:W-:-:S04]  /*2990*/  UIMAD UR5, UR7, UR8, URZ ;  /* 0x00000008070572a4 */ /* 0x000fc8000f8e02ff */
[----:B------:R-:W-:-:S06]  /*29a0*/  UIMAD UR5, UR4, UR5, URZ ;  /* 0x00000005040572a4 */ /* 0x000fcc000f8e02ff */
[----:B------:R-:W-:-:S04]  /*29b0*/  IMAD.U32 R6, RZ, RZ, UR5 ;  /* 0x00000005ff067e24 */ /* 0x000fc8000f8e00ff */
[----:B-1----:R-:W-:-:S04]  /*29c0*/  IMAD R7, R11, 0x5, R6 ;  /* 0x000000050b077824 */ /* 0x002fc800078e0206 */
[----:B--2---:R-:W-:-:S05]  /*29d0*/  IMAD.WIDE R4, R7, 0x4, R4 ;  /* 0x0000000407047825 */ /* 0x004fca00078e0204 */
        /* <DEDUP_REMOVED lines=12> */
.L_x_40:
[----:B------:R-:W-:Y:S05]  /*2aa0*/  BSYNC.RECONVERGENT B0 ;  /* 0x0000000000007941 */ /* 0x000fea0003800200 */
.L_x_39:
[----:B------:R-:W-:Y:S01]  /*2ab0*/  BAR.SYNC.DEFER_BLOCKING 0x0 ;  /* 0x0000000000007b1d */ /* 0x000fe20000010000 */
[----:B------:R-:W-:-:S05]  /*2ac0*/  ISETP.LT.AND P0, PT, R0, UR18, PT ;  /* 0x0000001200007c0c */ /* 0x000fca000bf01270 */
[----:B------:R-:W2:Y:S01]  /*2ad0*/  LDCU UR15, c[0x0][0x3b8] ;  /* 0x00007700ff0f77ac */ /* 0x000ea20008000800 */
[----:B------:R-:W-:Y:S07]  /*2ae0*/  BSSY.RECONVERGENT B0, `(.L_x_41) ;  /* 0x00000ba000007945 */ /* 0x000fee0003800200 */
[----:B------:R-:W-:Y:S05]  /*2af0*/  @!P0 BRA `(.L_x_42) ;  /* 0x0000000800e08947 */ /* 0x000fea0003800000 */
[----:B------:R-:W4:Y:S01]  /*2b00*/  I2F.U32.RP R4, UR13 ;  /* 0x0000000d00047d06 */ /* 0x000f220008209000 */
[----:B---3--:R-:W-:Y:S01]  /*2b10*/  IMAD R5, RZ, RZ, -UR13 ;  /* 0x8000000dff057e24 */ /* 0x008fe2000f8e02ff */
[----:B-1----:R-:W1:Y:S01]  /*2b20*/  S2R R9, SR_CTAID.Y ;  /* 0x0000000000097919 */ /* 0x002e620000002600 */
[----:B------:R-:W-:Y:S01]  /*2b30*/  IMAD.MOV.U32 R6, RZ, RZ, RZ ;  /* 0x000000ffff067224 */ /* 0x000fe200078e00ff */
[C---:B------:R-:W-:Y:S01]  /*2b40*/  ISETP.GE.U32.AND P5, PT, R35.reuse, 0x3, PT ;  /* 0x000000032300780c */ /* 0x040fe20003fa6070 */
[----:B------:R-:W-:Y:S01]  /*2b50*/  BSSY.RECONVERGENT B1, `(.L_x_43) ;  /* 0x0000070000017945 */ /* 0x000fe20003800200 */
[----:B------:R-:W-:Y:S01]  /*2b60*/  ISETP.NE.U32.AND P0, PT, RZ, UR13, PT ;  /* 0x0000000dff007c0c */ /* 0x000fe2000bf05070 */
[----:B------:R-:W-:Y:S01]  /*2b70*/  IMAD.MOV.U32 R14, RZ, RZ, RZ ;  /* 0x000000ffff0e7224 */ /* 0x000fe200078e00ff */
[----:B------:R-:W-:-:S04]  /*2b80*/  IADD3 R12, PT, PT, R35, 0x1, RZ ;  /* 0x00000001230c7810 */ /* 0x000fc80007ffe0ff */
[----:B------:R-:W-:Y:S01]  /*2b90*/  LOP3.LUT R19, R12, 0x3, RZ, 0xc0, !PT ;  /* 0x000000030c137812 */ /* 0x000fe200078ec0ff */
[----:B----4-:R-:W3:Y:S03]  /*2ba0*/  MUFU.RCP R4, R4 ;  /* 0x0000000400047308 */ /* 0x010ee60000001000 */
[----:B------:R-:W-:Y:S02]  /*2bb0*/  ISETP.NE.AND P4, PT, R19, RZ, PT ;  /* 0x000000ff1300720c */ /* 0x000fe40003f85270 */
[----:B---3--:R-:W-:Y:S01]  /*2bc0*/  IADD3 R7, PT, PT, R4, 0xffffffe, RZ ;  /* 0x0ffffffe04077810 */ /* 0x008fe20007ffe0ff */
[----:B-1----:R-:W-:-:S05]  /*2bd0*/  IMAD R9, R9, 0x8, R0 ;  /* 0x0000000809097824 */ /* 0x002fca00078e0200 */
[----:B------:R-:W1:Y:S02]  /*2be0*/  F2I.FTZ.U32.TRUNC.NTZ R7, R7 ;  /* 0x0000000700077305 */ /* 0x000e64000021f000 */
[----:B-1----:R-:W-:-:S04]  /*2bf0*/  IMAD R5, R5, R7, RZ ;  /* 0x0000000705057224 */ /* 0x002fc800078e02ff */
[----:B------:R-:W-:Y:S01]  /*2c00*/  IMAD.HI.U32 R6, R7, R5, R6 ;  /* 0x0000000507067227 */ /* 0x000fe200078e0006 */
[----:B------:R-:W-:Y:S01]  /*2c10*/  LOP3.LUT R7, RZ, UR13, RZ, 0x33, !PT ;  /* 0x0000000dff077c12 */ /* 0x000fe2000f8e33ff */
[----:B------:R-:W1:Y:S03]  /*2c20*/  LDC.64 R4, c[0x0][0x398] ;  /* 0x0000e600ff047b82 */ /* 0x000e660000000a00 */
[----:B------:R-:W-:-:S13]  /*2c30*/  R2UR UR8, R6 ;  /* 0x00000000060872ca */ /* 0x000fda00000e0000 */
[----:B------:R-:W-:-:S04]  /*2c40*/  UIMAD.WIDE.U32 UR8, UR8, UR18, URZ ;  /* 0x00000012080872a5 */ /* 0x000fc8000f8e00ff */
[----:B------:R-:W-:-:S04]  /*2c50*/  UIADD3 UR5, UPT, UPT, -UR9, URZ, URZ ;  /* 0x000000ff09057290 */ /* 0x000fc8000fffe1ff */
[----:B------:R-:W-:-:S04]  /*2c60*/  UIMAD UR5, UR13, UR5, UR18 ;  /* 0x000000050d0572a4 */ /* 0x000fc8000f8e0212 */
[----:B------:R-:W-:-:S11]  /*2c70*/  UISETP.GE.U32.AND UP0, UPT, UR5, UR13, UPT ;  /* 0x0000000d0500728c */ /* 0x000fd6000bf06070 */
[----:B------:R-:W-:Y:S02]  /*2c80*/  @UP0 UIADD3 UR5, UPT, UPT, -UR13, UR5, URZ ;  /* 0x000000050d050290 */ /* 0x000fe4000fffe1ff */
[----:B------:R-:W-:Y:S02]  /*2c90*/  @UP0 UIADD3 UR9, UPT, UPT, UR9, 0x1, URZ ;  /* 0x0000000109090890 */ /* 0x000fe4000fffe0ff */
[----:B------:R-:W-:-:S07]  /*2ca0*/  UISETP.GE.U32.AND UP1, UPT, UR5, UR13, UPT ;  /* 0x0000000d0500728c */ /* 0x000fce000bf26070 */
[----:B------:R-:W3:Y:S04]  /*2cb0*/  LDCU UR5, c[0x0][0x3b4] ;  /* 0x00007680ff0577ac */ /* 0x000ee80008000800 */
[----:B------:R-:W-:-:S06]  /*2cc0*/  @UP1 UIADD3 UR9, UPT, UPT, UR9, 0x1, URZ ;  /* 0x0000000109091890 */ /* 0x000fcc000fffe0ff */
[----:B------:R-:W-:-:S05]  /*2cd0*/  SEL R11, R7, UR9, !P0 ;  /* 0x00000009070b7c07 */ /* 0x000fca000c000000 */
[----:B------:R-:W-:Y:S02]  /*2ce0*/  IMAD R8, R11, R38, R38 ;  /* 0x000000260b087224 */ /* 0x000fe400078e0226 */
[C---:B---3--:R-:W-:Y:S02]  /*2cf0*/  IMAD R9, R38.reuse, UR5, R9 ;  /* 0x0000000526097c24 */ /* 0x048fe4000f8e0209 */
[----:B-1----:R-:W-:Y:S01]  /*2d00*/  IMAD.WIDE.U32 R38, R38, 0x4, R4 ;  /* 0x0000000426267825 */ /* 0x002fe200078e0004 */
[----:B------:R-:W-:Y:S06]  /*2d10*/  @!P5 BRA `(.L_x_44) ;  /* 0x00000004004cd947 */ /* 0x000fec0003800000 */
[----:B------:R-:W-:Y:S01]  /*2d20*/  HFMA2 R14, -RZ, RZ, 0, 0 ;  /* 0x00000000ff0e7431 */ /* 0x000fe200000001ff */
[----:B------:R-:W-:Y:S01]  /*2d30*/  LOP3.LUT R12, R12, 0xfffffffc, RZ, 0xc0, !PT ;  /* 0xfffffffc0c0c7812 */ /* 0x000fe200078ec0ff */
[----:B------:R-:W-:-:S07]  /*2d40*/  IMAD.MOV.U32 R13, RZ, RZ, RZ ;  /* 0x000000ffff0d7224 */ /* 0x000fce00078e00ff */
.L_x_45:
[----:B-1----:R-:W-:Y:S01]  /*2d50*/  IMAD.HI.U32 R4, R6, R14, RZ ;  /* 0x0000000e06047227 */ /* 0x002fe200078e00ff */
[----:B------:R-:W3:Y:S03]  /*2d60*/  LDG.E R16, desc[UR16][R38.64] ;  /* 0x0000001026107981 */ /* 0x000ee6000c1e1900 */
[----:B------:R-:W-:-:S04]  /*2d70*/  IMAD.MOV R5, RZ, RZ, -R4 ;  /* 0x000000ffff057224 */ /* 0x000fc800078e0a04 */
[----:B------:R-:W-:-:S05]  /*2d80*/  IMAD R5, R5, UR13, R14 ;  /* 0x0000000d05057c24 */ /* 0x000fca000f8e020e */
[----:B------:R-:W-:-:S13]  /*2d90*/  ISETP.GE.U32.AND P5, PT, R5, UR13, PT ;  /* 0x0000000d05007c0c */ /* 0x000fda000bfa6070 */
[----:B------:R-:W-:Y:S01]  /*2da0*/  @P5 IADD3 R5, PT, PT, R5, -UR13, RZ ;  /* 0x8000000d05055c10 */ /* 0x000fe2000fffe0ff */
[----:B------:R-:W-:-:S03]  /*2db0*/  @P5 VIADD R4, R4, 0x1 ;  /* 0x0000000104045836 */ /* 0x000fc60000000000 */
[----:B------:R-:W-:-:S13]  /*2dc0*/  ISETP.GE.U32.AND P6, PT, R5, UR13, PT ;  /* 0x0000000d05007c0c */ /* 0x000fda000bfc6070 */
[----:B------:R-:W-:-:S05]  /*2dd0*/  @P6 VIADD R4, R4, 0x1 ;  /* 0x0000000104046836 */ /* 0x000fca0000000000 */
[----:B------:R-:W-:-:S04]  /*2de0*/  SEL R5, R7, R4, !P0 ;  /* 0x0000000407057207 */ /* 0x000fc80004000000 */
[----:B------:R-:W-:-:S04]  /*2df0*/  IADD3 R5, PT, PT, R8, R5, RZ ;  /* 0x0000000508057210 */ /* 0x000fc80007ffe0ff */
[----:B------:R-:W-:-:S05]  /*2e00*/  LEA R10, R5, UR22, 0x2 ;  /* 0x00000016050a7c11 */ /* 0x000fca000f8e10ff */
[----:B------:R1:W3:Y:S01]  /*2e10*/  LDL R15, [R10] ;  /* 0x000000000a0f7983 */ /* 0x0002e20000100800 */
[----:B------:R-:W-:-:S04]  /*2e20*/  VIADD R17, R14, UR13 ;  /* 0x0000000d0e117c36 */ /* 0x000fc80008000000 */
[----:B------:R-:W-:-:S04]  /*2e30*/  IMAD.HI.U32 R18, R6, R17, RZ ;  /* 0x0000001106127227 */ /* 0x000fc800078e00ff */
[----:B------:R-:W-:-:S04]  /*2e40*/  IMAD.MOV R4, RZ, RZ, -R18 ;  /* 0x000000ffff047224 */ /* 0x000fc800078e0a12 */
[----:B------:R-:W-:-:S05]  /*2e50*/  IMAD R4, R4, UR13, R17 ;  /* 0x0000000d04047c24 */ /* 0x000fca000f8e0211 */
[----:B------:R-:W-:-:S13]  /*2e60*/  ISETP.GE.U32.AND P5, PT, R4, UR13, PT ;  /* 0x0000000d04007c0c */ /* 0x000fda000bfa6070 */
[----:B------:R-:W-:-:S04]  /*2e70*/  @P5 IADD3 R4, PT, PT, R4, -UR13, RZ ;  /* 0x8000000d04045c10 */ /* 0x000fc8000fffe0ff */
[----:B------:R-:W-:Y:S02]  /*2e80*/  ISETP.GE.U32.AND P6, PT, R4, UR13, PT ;  /* 0x0000000d04007c0c */ /* 0x000fe4000bfc6070 */
[----:B------:R-:W1:Y:S01]  /*2e90*/  LDC.64 R4, c[0x0][0x388] ;  /* 0x0000e200ff047b82 */ /* 0x000e620000000a00 */
[----:B------:R-:W-:Y:S01]  /*2ea0*/  @P5 VIADD R18, R18, 0x1 ;  /* 0x0000000112125836 */ /* 0x000fe20000000000 */
[----:B------:R-:W-:-:S09]  /*2eb0*/  IADD3 R14, PT, PT, R9, R14, RZ ;  /* 0x0000000e090e7210 */ /* 0x000fd20007ffe0ff */
[----:B------:R-:W-:-:S05]  /*2ec0*/  @P6 VIADD R18, R18, 0x1 ;  /* 0x0000000112126836 */ /* 0x000fca0000000000 */
[----:B------:R-:W-:Y:S01]  /*2ed0*/  SEL R21, R7, R18, !P0 ;  /* 0x0000001207157207 */ /* 0x000fe20004000000 */
[----:B--2---:R-:W-:-:S04]  /*2ee0*/  IMAD R11, R14, UR15, R37 ;  /* 0x0000000f0e0b7c24 */ /* 0x004fc8000f8e0225 */
[----:B------:R-:W-:Y:S02]  /*2ef0*/  IMAD.IADD R21, R8, 0x1, R21 ;  /* 0x0000000108157824 */ /* 0x000fe400078e0215 */
[----:B-1----:R-:W-:-:S03]  /*2f00*/  IMAD.WIDE R10, R11, 0x4, R4 ;  /* 0x000000040b0a7825 */ /* 0x002fc600078e0204 */
[----:B------:R-:W-:-:S06]  /*2f10*/  LEA R21, R21, UR22, 0x2 ;  /* 0x0000001615157c11 */ /* 0x000fcc000f8e10ff */
[----:B------:R-:W2:Y:S01]  /*2f20*/  LDL R21, [R21] ;  /* 0x0000000015157983 */ /* 0x000ea20000100800 */
[----:B---3--:R-:W-:-:S05]  /*2f30*/  FADD R15, R15, R16 ;  /* 0x000000100f0f7221 */ /* 0x008fca0000000000 */
[----:B------:R1:W-:Y:S04]  /*2f40*/  STG.E desc[UR16][R10.64], R15 ;  /* 0x0000000f0a007986 */ /* 0x0003e8000c101910 */
[----:B------:R-:W2:Y:S01]  /*2f50*/  LDG.E R16, desc[UR16][R38.64] ;  /* 0x0000001026107981 */ /* 0x000ea2000c1e1900 */
[----:B------:R-:W-:-:S04]  /*2f60*/  VIADD R17, R17, UR13 ;  /* 0x0000000d11117c36 */ /* 0x000fc80008000000 */
[----:B------:R-:W-:-:S05]  /*2f70*/  IMAD.HI.U32 R18, R6, R17, RZ ;  /* 0x0000001106127227 */ /* 0x000fca00078e00ff */
[----:B------:R-:W-:-:S05]  /*2f80*/  IADD3 R20, PT, PT, -R18, RZ, RZ ;  /* 0x000000ff12147210 */ /* 0x000fca0007ffe1ff */
[----:B------:R-:W-:-:S05]  /*2f90*/  IMAD R20, R20, UR13, R17 ;  /* 0x0000000d14147c24 */ /* 0x000fca000f8e0211 */
[----:B------:R-:W-:-:S13]  /*2fa0*/  ISETP.GE.U32.AND P5, PT, R20, UR13, PT ;  /* 0x0000000d14007c0c */ /* 0x000fda000bfa6070 */
[----:B------:R-:W-:-:S05]  /*2fb0*/  @P5 VIADD R20, R20, -UR13 ;  /* 0x8000000d14145c36 */ /* 0x000fca0008000000 */
[----:B------:R-:W-:Y:S01]  /*2fc0*/  ISETP.GE.U32.AND P6, PT, R20, UR13, PT ;  /* 0x0000000d14007c0c */ /* 0x000fe2000bfc6070 */
[----:B------:R-:W-:Y:S02]  /*2fd0*/  @P5 VIADD R18, R18, 0x1 ;  /* 0x0000000112125836 */ /* 0x000fe40000000000 */
[----:B------:R-:W-:-:S10]  /*2fe0*/  VIADD R14, R14, UR13 ;  /* 0x0000000d0e0e7c36 */ /* 0x000fd40008000000 */
[----:B------:R-:W-:-:S04]  /*2ff0*/  @P6 IADD3 R18, PT, PT, R18, 0x1, RZ ;  /* 0x0000000112126810 */ /* 0x000fc80007ffe0ff */
[----:B-1----:R-:W-:Y:S01]  /*3000*/  SEL R15, R7, R18, !P0 ;  /* 0x00000012070f7207 */ /* 0x002fe20004000000 */
[----:B------:R-:W-:-:S04]  /*3010*/  IMAD R11, R14, UR15, R37 ;  /* 0x0000000f0e0b7c24 */ /* 0x000fc8000f8e0225 */
[----:B------:R-:W-:Y:S02]  /*3020*/  IMAD.IADD R15, R8, 0x1, R15 ;  /* 0x00000001080f7824 */ /* 0x000fe400078e020f */
[----:B------:R-:W-:-:S03]  /*3030*/  IMAD.WIDE R10, R11, 0x4, R4 ;  /* 0x000000040b0a7825 */ /* 0x000fc600078e0204 */
[----:B------:R-:W-:-:S06]  /*3040*/  LEA R15, R15, UR22, 0x2 ;  /* 0x000000160f0f7c11 */ /* 0x000fcc000f8e10ff */
[----:B------:R-:W3:Y:S01]  /*3050*/  LDL R15, [R15] ;  /* 0x000000000f0f7983 */ /* 0x000ee20000100800 */
[----:B--2---:R-:W-:-:S05]  /*3060*/  FADD R21, R21, R16 ;  /* 0x0000001015157221 */ /* 0x004fca0000000000 */
[----:B------:R1:W-:Y:S04]  /*3070*/  STG.E desc[UR16][R10.64], R21 ;  /* 0x000000150a007986 */ /* 0x0003e8000c101910 */
[----:B------:R-:W3:Y:S01]  /*3080*/  LDG.E R16, desc[UR16][R38.64] ;  /* 0x0000001026107981 */ /* 0x000ee2000c1e1900 */
[----:B------:R-:W-:-:S05]  /*3090*/  IADD3 R17, PT, PT, R17, UR13, RZ ;  /* 0x0000000d11117c10 */ /* 0x000fca000fffe0ff */
[----:B------:R-:W-:-:S04]  /*30a0*/  IMAD.HI.U32 R18, R6, R17, RZ ;  /* 0x0000001106127227 */ /* 0x000fc800078e00ff */
[----:B------:R-:W-:-:S04]  /*30b0*/  IMAD.MOV R20, RZ, RZ, -R18 ;  /* 0x000000ffff147224 */ /* 0x000fc800078e0a12 */
[----:B------:R-:W-:-:S05]  /*30c0*/  IMAD R20, R20, UR13, R17 ;  /* 0x0000000d14147c24 */ /* 0x000fca000f8e0211 */
[----:B------:R-:W-:-:S13]  /*30d0*/  ISETP.GE.U32.AND P5, PT, R20, UR13, PT ;  /* 0x0000000d14007c0c */ /* 0x000fda000bfa6070 */
[----:B------:R-:W-:-:S05]  /*30e0*/  @P5 VIADD R20, R20, -UR13 ;  /* 0x8000000d14145c36 */ /* 0x000fca0008000000 */
[----:B------:R-:W-:Y:S02]  /*30f0*/  ISETP.GE.U32.AND P6, PT, R20, UR13, PT ;  /* 0x0000000d14007c0c */ /* 0x000fe4000bfc6070 */
[----:B------:R-:W-:Y:S02]  /*3100*/  @P5 IADD3 R18, PT, PT, R18, 0x1, RZ ;  /* 0x0000000112125810 */ /* 0x000fe40007ffe0ff */
[----:B------:R-:W-:-:S09]  /*3110*/  IADD3 R14, PT, PT, R14, UR13, RZ ;  /* 0x0000000d0e0e7c10 */ /* 0x000fd2000fffe0ff */
[----:B------:R-:W-:-:S05]  /*3120*/  @P6 VIADD R18, R18, 0x1 ;  /* 0x0000000112126836 */ /* 0x000fca0000000000 */
[----:B-1----:R-:W-:Y:S01]  /*3130*/  SEL R21, R7, R18, !P0 ;  /* 0x0000001207157207 */ /* 0x002fe20004000000 */
[----:B------:R-:W-:-:S04]  /*3140*/  IMAD R11, R14, UR15, R37 ;  /* 0x0000000f0e0b7c24 */ /* 0x000fc8000f8e0225 */
[----:B------:R-:W-:Y:S02]  /*3150*/  IMAD.IADD R21, R8, 0x1, R21 ;  /* 0x0000000108157824 */ /* 0x000fe400078e0215 */
[----:B------:R-:W-:-:S03]  /*3160*/  IMAD.WIDE R10, R11, 0x4, R4 ;  /* 0x000000040b0a7825 */ /* 0x000fc600078e0204 */
[----:B------:R-:W-:-:S06]  /*3170*/  LEA R18, R21, UR22, 0x2 ;  /* 0x0000001615127c11 */ /* 0x000fcc000f8e10ff */
[----:B------:R-:W2:Y:S01]  /*3180*/  LDL R18, [R18] ;  /* 0x0000000012127983 */ /* 0x000ea20000100800 */
[----:B---3--:R-:W-:-:S05]  /*3190*/  FADD R15, R15, R16 ;  /* 0x000000100f0f7221 */ /* 0x008fca0000000000 */
[----:B------:R1:W-:Y:S04]  /*31a0*/  STG.E desc[UR16][R10.64], R15 ;  /* 0x0000000f0a007986 */ /* 0x0003e8000c101910 */
[----:B------:R-:W2:Y:S01]  /*31b0*/  LDG.E R23, desc[UR16][R38.64] ;  /* 0x0000001026177981 */ /* 0x000ea2000c1e1900 */
[----:B------:R-:W-:-:S05]  /*31c0*/  IADD3 R14, PT, PT, R14, UR13, RZ ;  /* 0x0000000d0e0e7c10 */ /* 0x000fca000fffe0ff */
[----:B------:R-:W-:-:S04]  /*31d0*/  IMAD R21, R14, UR15, R37 ;  /* 0x0000000f0e157c24 */ /* 0x000fc8000f8e0225 */
[----:B------:R-:W-:-:S04]  /*31e0*/  IMAD.WIDE R4, R21, 0x4, R4 ;  /* 0x0000000415047825 */ /* 0x000fc800078e0204 */
[----:B------:R-:W-:-:S05]  /*31f0*/  VIADD R13, R13, 0x4 ;  /* 0x000000040d0d7836 */ /* 0x000fca0000000000 */
[----:B------:R-:W-:Y:S02]  /*3200*/  ISETP.NE.AND P5, PT, R13, R12, PT ;  /* 0x0000000c0d00720c */ /* 0x000fe40003fa5270 */
[----:B------:R-:W-:Y:S01]  /*3210*/  IADD3 R14, PT, PT, R17, UR13, RZ ;  /* 0x0000000d110e7c10 */ /* 0x000fe2000fffe0ff */
[----:B--2---:R-:W-:-:S05]  /*3220*/  FADD R23, R18, R23 ;  /* 0x0000001712177221 */ /* 0x004fca0000000000 */
[----:B------:R1:W-:Y:S05]  /*3230*/  STG.E desc[UR16][R4.64], R23 ;  /* 0x0000001704007986 */ /* 0x0003ea000c101910 */
[----:B------:R-:W-:Y:S05]  /*3240*/  @P5 BRA `(.L_x_45) ;  /* 0xfffffff800c05947 */ /* 0x000fea000383ffff */
.L_x_44:
[----:B--2---:R-:W-:Y:S05]  /*3250*/  BSYNC.RECONVERGENT B1 ;  /* 0x0000000000017941 */ /* 0x004fea0003800200 */
.L_x_43:
[----:B------:R-:W-:Y:S05]  /*3260*/  @!P4 BRA `(.L_x_42) ;  /* 0x000000040004c947 */ /* 0x000fea0003800000 */
[----:B-1----:R-:W-:Y:S01]  /*3270*/  IMAD.HI.U32 R4, R6, R14, RZ ;  /* 0x0000000e06047227 */ /* 0x002fe200078e00ff */
[----:B------:R-:W2:Y:S01]  /*3280*/  LDG.E R13, desc[UR16][R38.64] ;  /* 0x00000010260d7981 */ /* 0x000ea2000c1e1900 */
[----:B------:R-:W1:Y:S02]  /*3290*/  LDC R15, c[0x0][0x3b8] ;  /* 0x0000ee00ff0f7b82 */ /* 0x000e640000000800 */
[----:B------:R-:W-:-:S04]  /*32a0*/  IMAD.MOV R5, RZ, RZ, -R4 ;  /* 0x000000ffff057224 */ /* 0x000fc800078e0a04 */
[----:B------:R-:W-:-:S05]  /*32b0*/  IMAD R5, R5, UR13, R14 ;  /* 0x0000000d05057c24 */ /* 0x000fca000f8e020e */
[----:B------:R-:W-:-:S13]  /*32c0*/  ISETP.GE.U32.AND P4, PT, R5, UR13, PT ;  /* 0x0000000d05007c0c */ /* 0x000fda000bf86070 */
[----:B------:R-:W-:Y:S01]  /*32d0*/  @P4 IADD3 R5, PT, PT, R5, -UR13, RZ ;  /* 0x8000000d05054c10 */ /* 0x000fe2000fffe0ff */
[----:B------:R-:W-:-:S03]  /*32e0*/  @P4 VIADD R4, R4, 0x1 ;  /* 0x0000000104044836 */ /* 0x000fc60000000000 */
[----:B------:R-:W-:-:S13]  /*32f0*/  ISETP.GE.U32.AND P5, PT, R5, UR13, PT ;  /* 0x0000000d05007c0c */ /* 0x000fda000bfa6070 */
[----:B------:R-:W-:-:S04]  /*3300*/  @P5 IADD3 R4, PT, PT, R4, 0x1, RZ ;  /* 0x0000000104045810 */ /* 0x000fc80007ffe0ff */
[----:B------:R-:W-:-:S05]  /*3310*/  SEL R5, R7, R4, !P0 ;  /* 0x0000000407057207 */ /* 0x000fca0004000000 */
[----:B------:R-:W-:-:S05]  /*3320*/  IMAD.IADD R5, R8, 0x1, R5 ;  /* 0x0000000108057824 */ /* 0x000fca00078e0205 */
[----:B------:R-:W-:Y:S02]  /*3330*/  LEA R12, R5, UR22, 0x2 ;  /* 0x00000016050c7c11 */ /* 0x000fe4000f8e10ff */
[----:B------:R-:W3:Y:S04]  /*3340*/  LDC.64 R4, c[0x0][0x388] ;  /* 0x0000e200ff047b82 */ /* 0x000ee80000000a00 */
[----:B------:R-:W2:Y:S01]  /*3350*/  LDL R12, [R12] ;  /* 0x000000000c0c7983 */ /* 0x000ea20000100800 */
[----:B------:R-:W-:-:S05]  /*3360*/  IADD3 R16, PT, PT, R9, R14, RZ ;  /* 0x0000000e09107210 */ /* 0x000fca0007ffe0ff */
[----:B-1----:R-:W-:Y:S01]  /*3370*/  IMAD R11, R16, R15, R37 ;  /* 0x0000000f100b7224 */ /* 0x002fe200078e0225 */
[----:B------:R-:W-:-:S03]  /*3380*/  ISETP.NE.AND P4, PT, R19, 0x1, PT ;  /* 0x000000011300780c */ /* 0x000fc60003f85270 */
[----:B---3--:R-:W-:-:S04]  /*3390*/  IMAD.WIDE R10, R11, 0x4, R4 ;  /* 0x000000040b0a7825 */ /* 0x008fc800078e0204 */
[----:B--2---:R-:W-:-:S05]  /*33a0*/  FADD R13, R12, R13 ;  /* 0x0000000d0c0d7221 */ /* 0x004fca0000000000 */
[----:B------:R4:W-:Y:S01]  /*33b0*/  STG.E desc[UR16][R10.64], R13 ;  /* 0x0000000d0a007986 */ /* 0x0009e2000c101910 */
[----:B------:R-:W-:Y:S05]  /*33c0*/  @!P4 BRA `(.L_x_42) ;  /* 0x0000000000acc947 */ /* 0x000fea0003800000 */
[----:B----4-:R-:W-:-:S04]  /*33d0*/  VIADD R11, R14, UR13 ;  /* 0x0000000d0e0b7c36 */ /* 0x010fc80008000000 */
[----:B------:R-:W-:-:S05]  /*33e0*/  IMAD.HI.U32 R10, R6, R11, RZ ;  /* 0x0000000b060a7227 */ /* 0x000fca00078e00ff */
[----:B------:R-:W-:-:S05]  /*33f0*/  IADD3 R9, PT, PT, -R10, RZ, RZ ;  /* 0x000000ff0a097210 */ /* 0x000fca0007ffe1ff */
[----:B------:R-:W-:-:S05]  /*3400*/  IMAD R9, R9, UR13, R11 ;  /* 0x0000000d09097c24 */ /* 0x000fca000f8e020b */
[----:B------:R-:W-:-:S13]  /*3410*/  ISETP.GE.U32.AND P4, PT, R9, UR13, PT ;  /* 0x0000000d09007c0c */ /* 0x000fda000bf86070 */
[----:B------:R-:W-:Y:S01]  /*3420*/  @P4 VIADD R9, R9, -UR13 ;  /* 0x8000000d09094c36 */ /* 0x000fe20008000000 */
[----:B------:R-:W-:-:S04]  /*3430*/  @P4 IADD3 R10, PT, PT, R10, 0x1, RZ ;  /* 0x000000010a0a4810 */ /* 0x000fc80007ffe0ff */
[----:B------:R-:W-:-:S13]  /*3440*/  ISETP.GE.U32.AND P5, PT, R9, UR13, PT ;  /* 0x0000000d09007c0c */ /* 0x000fda000bfa6070 */
[----:B------:R-:W-:-:S05]  /*3450*/  @P5 VIADD R10, R10, 0x1 ;  /* 0x000000010a0a5836 */ /* 0x000fca0000000000 */
[----:B------:R-:W-:Y:S02]  /*3460*/  SEL R9, R7, R10, !P0 ;  /* 0x0000000a07097207 */ /* 0x000fe40004000000 */
[----:B------:R-:W2:Y:S02]  /*3470*/  LDG.E R10, desc[UR16][R38.64] ;  /* 0x00000010260a7981 */ /* 0x000ea4000c1e1900 */
[----:B------:R-:W-:-:S04]  /*3480*/  IADD3 R9, PT, PT, R8, R9, RZ ;  /* 0x0000000908097210 */ /* 0x000fc80007ffe0ff */
[----:B------:R-:W-:-:S06]  /*3490*/  LEA R9, R9, UR22, 0x2 ;  /* 0x0000001609097c11 */ /* 0x000fcc000f8e10ff */
[----:B------:R-:W2:Y:S01]  /*34a0*/  LDL R9, [R9] ;  /* 0x0000000009097983 */ /* 0x000ea20000100800 */
[----:B------:R-:W-:-:S13]  /*34b0*/  ISETP.NE.AND P4, PT, R19, 0x2, PT ;  /* 0x000000021300780c */ /* 0x000fda0003f85270 */
[----:B------:R-:W-:-:S04]  /*34c0*/  @P4 VIADD R11, R11, UR13 ;  /* 0x0000000d0b0b4c36 */ /* 0x000fc80008000000 */
[----:B------:R-:W-:-:S05]  /*34d0*/  @P4 IMAD.HI.U32 R6, R6, R11, RZ ;  /* 0x0000000b06064227 */ /* 0x000fca00078e00ff */
[----:B------:R-:W-:-:S05]  /*34e0*/  @P4 IADD3 R12, PT, PT, -R6, RZ, RZ ;  /* 0x000000ff060c4210 */ /* 0x000fca0007ffe1ff */
[----:B------:R-:W-:Y:S01]  /*34f0*/  @P4 IMAD R11, R12, UR13, R11 ;  /* 0x0000000d0c0b4c24 */ /* 0x000fe2000f8e020b */
[----:B------:R-:W-:-:S04]  /*3500*/  PLOP3.LUT P5, PT, PT, PT, PT, 0x8, 0x80 ;  /* 0x000000000080781c */ /* 0x000fc80003fae170 */
[----:B------:R-:W-:-:S04]  /*3510*/  @P4 ISETP.GE.U32.AND P6, PT, R11, UR13, PT ;  /* 0x0000000d0b004c0c */ /* 0x000fc8000bfc6070 */
[----:B------:R-:W-:-:S13]  /*3520*/  @P4 PLOP3.LUT P5, PT, P6, PT, PT, 0x80, 0x8 ;  /* 0x000000000008481c */ /* 0x000fda00037af070 */
[----:B------:R-:W-:Y:S01]  /*3530*/  @P5 VIADD R11, R11, -UR13 ;  /* 0x8000000d0b0b5c36 */ /* 0x000fe20008000000 */
[----:B------:R-:W-:-:S04]  /*3540*/  @P5 IADD3 R6, PT, PT, R6, 0x1, RZ ;  /* 0x0000000106065810 */ /* 0x000fc80007ffe0ff */
[----:B------:R-:W-:Y:S02]  /*3550*/  @P4 ISETP.GE.U32.AND P6, PT, R11, UR13, PT ;  /* 0x0000000d0b004c0c */ /* 0x000fe4000bfc6070 */
[----:B------:R-:W-:Y:S02]  /*3560*/  PLOP3.LUT P5, PT, PT, PT, PT, 0x8, 0x80 ;  /* 0x000000000080781c */ /* 0x000fe40003fae170 */
[----:B------:R-:W-:Y:S01]  /*3570*/  @P4 PLOP3.LUT P5, PT, P6, PT, PT, 0x80, 0x8 ;  /* 0x000000000008481c */ /* 0x000fe200037af070 */
[----:B------:R-:W-:-:S12]  /*3580*/  VIADD R16, R16, UR13 ;  /* 0x0000000d10107c36 */ /* 0x000fd80008000000 */
[----:B------:R-:W-:-:S04]  /*3590*/  @P5 IADD3 R6, PT, PT, R6, 0x1, RZ ;  /* 0x0000000106065810 */ /* 0x000fc80007ffe0ff */
[----:B------:R-:W-:Y:S01]  /*35a0*/  @P4 SEL R11, R7, R6, !P0 ;  /* 0x00000006070b4207 */ /* 0x000fe20004000000 */
[----:B------:R-:W-:-:S04]  /*35b0*/  IMAD R7, R16, R15, R37 ;  /* 0x0000000f10077224 */ /* 0x000fc800078e0225 */
[----:B------:R-:W-:Y:S02]  /*35c0*/  @P4 IMAD.IADD R11, R8, 0x1, R11 ;  /* 0x00000001080b4824 */ /* 0x000fe400078e020b */
[----:B------:R-:W-:-:S04]  /*35d0*/  IMAD.WIDE R6, R7, 0x4, R4 ;  /* 0x0000000407067825 */ /* 0x000fc800078e0204 */
[----:B--2---:R-:W-:Y:S01]  /*35e0*/  FADD R9, R9, R10 ;  /* 0x0000000a09097221 */ /* 0x004fe20000000000 */
[----:B------:R-:W-:-:S04]  /*35f0*/  @P4 LEA R10, R11, UR22, 0x2 ;  /* 0x000000160b0a4c11 */ /* 0x000fc8000f8e10ff */
[----:B------:R1:W-:Y:S04]  /*3600*/  STG.E desc[UR16][R6.64], R9 ;  /* 0x0000000906007986 */ /* 0x0003e8000c101910 */
[----:B------:R-:W2:Y:S04]  /*3610*/  @P4 LDG.E R39, desc[UR16][R38.64] ;  /* 0x0000001026274981 */ /* 0x000ea8000c1e1900 */
[----:B------:R-:W2:Y:S01]  /*3620*/  @P4 LDL R10, [R10] ;  /* 0x000000000a0a4983 */ /* 0x000ea20000100800 */
[----:B------:R-:W-:-:S05]  /*3630*/  @P4 IADD3 R8, PT, PT, R16, UR13, RZ ;  /* 0x0000000d10084c10 */ /* 0x000fca000fffe0ff */
[----:B------:R-:W-:-:S04]  /*3640*/  @P4 IMAD R11, R8, R15, R37 ;  /* 0x0000000f080b4224 */ /* 0x000fc800078e0225 */
[----:B------:R-:W-:-:S04]  /*3650*/  @P4 IMAD.WIDE R4, R11, 0x4, R4 ;  /* 0x000000040b044825 */ /* 0x000fc800078e0204 */
[----:B--2---:R-:W-:-:S05]  /*3660*/  @P4 FADD R11, R10, R39 ;  /* 0x000000270a0b4221 */ /* 0x004fca0000000000 */
[----:B------:R1:W-:Y:S02]  /*3670*/  @P4 STG.E desc[UR16][R4.64], R11 ;  /* 0x0000000b04004986 */ /* 0x0003e4000c101910 */
.L_x_42:
[----:B--2---:R-:W-:Y:S05]  /*3680*/  BSYNC.RECONVERGENT B0 ;  /* 0x0000000000007941 */ /* 0x004fea0003800200 */
.L_x_41:
[----:B------:R-:W-:Y:S04]  /*3690*/  BSSY.RECONVERGENT B2, `(.L_x_46) ;  /* 0x000008f000027945 */ /* 0x000fe80003800200 */
[----:B------:R-:W-:Y:S05]  /*36a0*/  @P3 BRA `(.L_x_47) ;  /* 0x0000000800343947 */ /* 0x000fea0003800000 */
[----:B-1--4-:R-:W-:-:S07]  /*36b0*/  IMAD.MOV.U32 R11, RZ, RZ, RZ ;  /* 0x000000ffff0b7224 */ /* 0x012fce00078e00ff */
.L_x_58:
[----:B-1-3--:R-:W1:Y:S01]  /*36c0*/  LDC R19, c[0x0][0x3ac] ;  /* 0x0000eb00ff137b82 */ /* 0x00ae620000000800 */
[----:B------:R-:W-:Y:S02]  /*36d0*/  IADD3 R12, PT, PT, R32, R11, RZ ;  /* 0x0000000b200c7210 */ /* 0x000fe40007ffe0ff */
[----:B--2---:R-:W-:-:S05]  /*36e0*/  LEA R15, R3, UR10, 0x2 ;  /* 0x0000000a030f7c11 */ /* 0x004fca000f8e10ff */
[----:B------:R-:W2:Y:S01]  /*36f0*/  LDC.64 R8, c[0x0][0x380] ;  /* 0x0000e000ff087b82 */ /* 0x000ea20000000a00 */
[----:B-1----:R-:W-:-:S04]  /*3700*/  IMAD R15, R12, R19, R15 ;  /* 0x000000130c0f7224 */ /* 0x002fc800078e020f */
[----:B--2---:R-:W-:-:S05]  /*3710*/  IMAD.WIDE R14, R15, 0x4, R8 ;  /* 0x000000040f0e7825 */ /* 0x004fca00078e0208 */
[----:B------:R-:W2:Y:S01]  /*3720*/  LDG.E.128 R4, desc[UR16][R14.64] ;  /* 0x000000100e047981 */ /* 0x000ea2000c1e1d00 */
[----:B------:R-:W-:Y:S01]  /*3730*/  MOV R10, 0x400 ;  /* 0x00000400000a7802 */ /* 0x000fe20000000f00 */
[----:B------:R-:W-:Y:S01]  /*3740*/  VIADD R11, R11, UR14 ;  /* 0x0000000e0b0b7c36 */ /* 0x000fe20008000000 */
[----:B------:R-:W-:Y:S01]  /*3750*/  BSSY.RECONVERGENT B1, `(.L_x_48) ;  /* 0x0000081000017945 */ /* 0x000fe20003800200 */
[----:B------:R-:W1:Y:S02]  /*3760*/  S2R R13, SR_CgaCtaId ;  /* 0x00000000000d7919 */ /* 0x000e640000008800 */
[----:B------:R-:W-:Y:S01]  /*3770*/  VIADD R10, R10, 0x90 ;  /* 0x000000900a0a7836 */ /* 0x000fe20000000000 */
[----:B------:R-:W-:-:S04]  /*3780*/  ISETP.GE.AND P4, PT, R11, UR11, PT ;  /* 0x0000000b0b007c0c */ /* 0x000fc8000bf86270 */
[----:B-1----:R-:W-:-:S05]  /*3790*/  LEA R13, R13, R10, 0x18 ;  /* 0x0000000a0d0d7211 */ /* 0x002fca00078ec0ff */
[----:B------:R-:W-:-:S05]  /*37a0*/  IMAD R10, R12, 0x48, R13 ;  /* 0x000000480c0a7824 */ /* 0x000fca00078e020d */
[----:B------:R-:W-:-:S05]  /*37b0*/  LEA R17, R3, R10, 0x4 ;  /* 0x0000000a03117211 */ /* 0x000fca00078e20ff */
        /* <DEDUP_REMOVED lines=14> */
[----:B------:R-:W-:-:S04]  /*38a0*/  IADD3 R13, PT, PT, R43, -0x2, RZ ;  /* 0xfffffffe2b0d7810 */ /* 0x000fc80007ffe0ff */
[----:B------:R-:W-:-:S13]  /*38b0*/  PLOP3.LUT P5, PT, PT, PT, UP0, 0x80, 0x8 ;  /* 0x000000000008781c */ /* 0x000fda0003faf008 */
[----:B------:R3:W-:Y:S01]  /*38c0*/  @P5 STS [R17+0x18], R6 ;  /* 0x0000180611005388 */ /* 0x0007e20000000800 */
[----:B------:R-:W-:-:S07]  /*38d0*/  @P5 VIADD R13, R43, 0xffffffff ;  /* 0xffffffff2b0d5836 */ /* 0x000fce0000000000 */
.L_x_50:
[----:B------:R-:W-:Y:S05]  /*38e0*/  @!P0 BRA `(.L_x_49) ;  /* 0x00000004009c8947 */ /* 0x000fea0003800000 */
[----:B------:R-:W-:Y:S01]  /*38f0*/  ISETP.GE.AND P0, PT, R13, UR6, PT ;  /* 0x000000060d007c0c */ /* 0x000fe2000bf06270 */
[----:B------:R-:W-:Y:S01]  /*3900*/  BSSY.RELIABLE B0, `(.L_x_51) ;  /* 0x0000057000007945 */ /* 0x000fe20003800100 */
[----:B------:R-:W-:-:S11]  /*3910*/  IMAD R12, R12, R19, UR10 ;  /* 0x0000000a0c0c7e24 */ /* 0x000fd6000f8e0213 */
[----:B------:R-:W-:Y:S05]  /*3920*/  @P0 BRA `(.L_x_52) ;  /* 0x0000000400500947 */ /* 0x000fea0003800000 */
[----:B-12---:R-:W-:Y:S01]  /*3930*/  IADD3 R4, PT, PT, -R13, UR6, RZ ;  /* 0x000000060d047c10 */ /* 0x006fe2000fffe1ff */
[----:B------:R-:W-:Y:S01]  /*3940*/  BSSY.RECONVERGENT B3, `(.L_x_53) ;  /* 0x0000033000037945 */ /* 0x000fe20003800200 */
[----:B------:R-:W-:Y:S02]  /*3950*/  PLOP3.LUT P0, PT, PT, PT, PT, 0x80, 0x8 ;  /* 0x000000000008781c */ /* 0x000fe40003f0f070 */
[----:B------:R-:W-:-:S13]  /*3960*/  ISETP.GT.AND P5, PT, R4, 0xc, PT ;  /* 0x0000000c0400780c */ /* 0x000fda0003fa4270 */
[----:B------:R-:W-:Y:S05]  /*3970*/  @!P5 BRA `(.L_x_54) ;  /* 0x0000000000bcd947 */ /* 0x000fea0003800000 */
[----:B------:R-:W-:Y:S02]  /*3980*/  MOV R19, UR6 ;  /* 0x0000000600137c02 */ /* 0x000fe40008000f00 */
[----:B------:R-:W-:-:S03]  /*3990*/  PLOP3.LUT P0, PT, PT, PT, PT, 0x8, 0x80 ;  /* 0x000000000080781c */ /* 0x000fc60003f0e170 */
[----:B------:R-:W-:-:S10]  /*39a0*/  VIADD R19, R19, 0xfffffff4 ;  /* 0xfffffff413137836 */ /* 0x000fd40000000000 */
.L_x_55:
[C---:B-1-3--:R-:W-:Y:S02]  /*39b0*/  IADD3 R17, PT, PT, R12.reuse, R13, RZ ;  /* 0x0000000d0c117210 */ /* 0x04afe40007ffe0ff */
        /* <DEDUP_REMOVED lines=17> */
[----:B0-----:R-:W5:Y:S04]  /*3ad0*/  LDG.E R44, desc[UR16][R4.64+0x8] ;  /* 0x00000810042c7981 */ /* 0x001f68000c1e1900 */
[----:B------:R-:W5:Y:S04]  /*3ae0*/  LDG.E R16, desc[UR16][R4.64+0xc] ;  /* 0x00000c1004107981 */ /* 0x000f68000c1e1900 */
[----:B------:R-:W5:Y:S04]  /*3af0*/  LDG.E R46, desc[UR16][R6.64] ;  /* 0x00000010062e7981 */ /* 0x000f68000c1e1900 */
[----:B------:R-:W5:Y:S04]  /*3b00*/  LDG.E R48, desc[UR16][R6.64+0x4] ;  /* 0x0000041006307981 */ /* 0x000f68000c1e1900 */
[----:B------:R-:W5:Y:S04]  /*3b10*/  LDG.E R50, desc[UR16][R6.64+0x8] ;  /* 0x0000081006327981 */ /* 0x000f68000c1e1900 */
[----:B------:R-:W5:Y:S01]  /*3b20*/  LDG.E R52, desc[UR16][R6.64+0xc] ;  /* 0x00000c1006347981 */ /* 0x000f62000c1e1900 */
[C---:B-1----:R-:W-:Y:S01]  /*3b30*/  IMAD R17, R13.reuse, 0x4, R10 ;  /* 0x000000040d117824 */ /* 0x042fe200078e020a */
[----:B------:R-:W-:-:S04]  /*3b40*/  IADD3 R13, PT, PT, R13, 0x10, RZ ;  /* 0x000000100d0d7810 */ /* 0x000fc80007ffe0ff */
        /* <DEDUP_REMOVED lines=18> */
.L_x_54:
[----:B------:R-:W-:Y:S05]  /*3c70*/  BSYNC.RECONVERGENT B3 ;  /* 0x0000000000037941 */ /* 0x000fea0003800200 */
.L_x_53:
[----:B------:R-:W-:Y:S01]  /*3c80*/  IADD3 R4, PT, PT, -R13, UR6, RZ ;  /* 0x000000060d047c10 */ /* 0x000fe2000fffe1ff */
[----:B------:R-:W-:Y:S03]  /*3c90*/  BSSY.RECONVERGENT B3, `(.L_x_56) ;  /* 0x000001a000037945 */ /* 0x000fe60003800200 */
[----:B------:R-:W-:-:S13]  /*3ca0*/  ISETP.GT.AND P5, PT, R4, 0x4, PT ;  /* 0x000000040400780c */ /* 0x000fda0003fa4270 */
[----:B------:R-:W-:Y:S05]  /*3cb0*/  @!P5 BRA `(.L_x_57) ;  /* 0x00000000005cd947 */ /* 0x000fea0003800000 */
[----:B------:R-:W-:Y:S01]  /*3cc0*/  IADD3 R7, PT, PT, R12, 0x4, R13 ;  /* 0x000000040c077810 */ /* 0x000fe20007ffe00d */
[----:B---3--:R-:W-:-:S04]  /*3cd0*/  IMAD.IADD R5, R13, 0x1, R12 ;  /* 0x000000010d057824 */ /* 0x008fc800078e020c */
[----:B------:R-:W-:-:S04]  /*3ce0*/  IMAD.WIDE R4, R5, 0x4, R8 ;  /* 0x0000000405047825 */ /* 0x000fc800078e0208 */
[----:B------:R-:W-:Y:S01]  /*3cf0*/  IMAD.WIDE R6, R7, 0x4, R8 ;  /* 0x0000000407067825 */ /* 0x000fe200078e0208 */
[----:B------:R-:W2:Y:S04]  /*3d00*/  LDG.E R14, desc[UR16][R4.64] ;  /* 0x00000010040e7981 */ /* 0x000ea8000c1e1900 */
[----:B-1----:R-:W3:Y:S04]  /*3d10*/  LDG.E R16, desc[UR16][R4.64+0x4] ;  /* 0x0000041004107981 */ /* 0x002ee8000c1e1900 */
        /* <DEDUP_REMOVED lines=17> */
.L_x_57:
[----:B------:R-:W-:Y:S05]  /*3e30*/  BSYNC.RECONVERGENT B3 ;  /* 0x0000000000037941 */ /* 0x000fea0003800200 */
.L_x_56:
[----:B------:R-:W-:-:S13]  /*3e40*/  ISETP.NE.OR P0, PT, R13, UR6, P0 ;  /* 0x000000060d007c0c */ /* 0x000fda0008705670 */
[----:B------:R-:W-:Y:S05]  /*3e50*/  @!P0 BREAK.RELIABLE B0 ;  /* 0x0000000000008942 */ /* 0x000fea0003800100 */
[----:B------:R-:W-:Y:S05]  /*3e60*/  @!P0 BRA `(.L_x_49) ;  /* 0x00000000003c8947 */ /* 0x000fea0003800000 */
.L_x_52:
[----:B------:R-:W-:Y:S05]  /*3e70*/  BSYNC.RELIABLE B0 ;  /* 0x0000000000007941 */ /* 0x000fea0003800100 */
.L_x_51:
[----:B-1-3--:R-:W-:-:S05]  /*3e80*/  IADD3 R5, PT, PT, R12, R13, RZ ;  /* 0x0000000d0c057210 */ /* 0x00afca0007ffe0ff */
[----:B--2---:R-:W-:-:S05]  /*3e90*/  IMAD.WIDE R4, R5, 0x4, R8 ;  /* 0x0000000405047825 */ /* 0x004fca00078e0208 */
[----:B------:R-:W2:Y:S04]  /*3ea0*/  LDG.E R6, desc[UR16][R4.64] ;  /* 0x0000001004067981 */ /* 0x000ea8000c1e1900 */
[----:B------:R-:W3:Y:S04]  /*3eb0*/  LDG.E R7, desc[UR16][R4.64+0x4] ;  /* 0x0000041004077981 */ /* 0x000ee8000c1e1900 */
[----:B------:R-:W4:Y:S04]  /*3ec0*/  LDG.E R14, desc[UR16][R4.64+0x8] ;  /* 0x00000810040e7981 */ /* 0x000f28000c1e1900 */
[----:B------:R-:W5:Y:S01]  /*3ed0*/  LDG.E R15, desc[UR16][R4.64+0xc] ;  /* 0x00000c10040f7981 */ /* 0x000f62000c1e1900 */
[C---:B------:R-:W-:Y:S01]  /*3ee0*/  IMAD R16, R13.reuse, 0x4, R10 ;  /* 0x000000040d107824 */ /* 0x040fe200078e020a */
[----:B------:R-:W-:-:S04]  /*3ef0*/  IADD3 R13, PT, PT, R13, 0x4, RZ ;  /* 0x000000040d0d7810 */ /* 0x000fc80007ffe0ff */
[----:B------:R-:W-:Y:S01]  /*3f00*/  ISETP.NE.AND P0, PT, R13, UR6, PT ;  /* 0x000000060d007c0c */ /* 0x000fe2000bf05270 */
[----:B--2---:R1:W-:Y:S04]  /*3f10*/  STS [R16], R6 ;  /* 0x0000000610007388 */ /* 0x0043e80000000800 */
[----:B---3--:R1:W-:Y:S04]  /*3f20*/  STS [R16+0x4], R7 ;  /* 0x0000040710007388 */ /* 0x0083e80000000800 */
[----:B----4-:R1:W-:Y:S04]  /*3f30*/  STS [R16+0x8], R14 ;  /* 0x0000080e10007388 */ /* 0x0103e80000000800 */
[----:B-----5:R1:W-:Y:S01]  /*3f40*/  STS [R16+0xc], R15 ;  /* 0x00000c0f10007388 */ /* 0x0203e20000000800 */
[----:B------:R-:W-:Y:S05]  /*3f50*/  @P0 BRA `(.L_x_51) ;  /* 0xfffffffc00c80947 */ /* 0x000fea000383ffff */
.L_x_49:
[----:B------:R-:W-:Y:S05]  /*3f60*/  BSYNC.RECONVERGENT B1 ;  /* 0x0000000000017941 */ /* 0x000fea0003800200 */
.L_x_48:
[----:B------:R-:W-:Y:S05]  /*3f70*/  @!P4 BRA `(.L_x_58) ;  /* 0xfffffff400d0c947 */ /* 0x000fea000383ffff */
.L_x_47:
[----:B------:R-:W-:Y:S05]  /*3f80*/  BSYNC.RECONVERGENT B2 ;  /* 0x0000000000027941 */ /* 0x000fea0003800200 */
.L_x_46:
[----:B------:R-:W-:Y:S05]  /*3f90*/  WARPSYNC.ALL ;  /* 0x0000000000007948 */ /* 0x000fea0003800000 */
[----:B------:R-:W5:Y:S02]  /*3fa0*/  LDCU UR5, c[0x0][0x3b0] ;  /* 0x00007600ff0577ac */ /* 0x000f640008000800 */
[----:B-----5:R-:W-:-:S06]  /*3fb0*/  UISETP.NE.AND UP0, UPT, UR4, UR5, UPT ;  /* 0x000000050400728c */ /* 0x020fcc000bf05270 */
[----:B------:R-:W-:-:S13]  /*3fc0*/  PLOP3.LUT P0, PT, PT, PT, UP0, 0x80, 0x8 ;  /* 0x000000000008781c */ /* 0x000fda0003f0f008 */
[----:B------:R-:W-:Y:S05]  /*3fd0*/  @!P0 EXIT ;  /* 0x000000000000894d */ /* 0x000fea0003800000 */
[----:B------:R-:W-:Y:S05]  /*3fe0*/  BRA `(.L_x_59) ;  /* 0xffffffd400ac7947 */ /* 0x000fea000383ffff */
.L_x_60:
        /* <DEDUP_REMOVED lines=9> */
.L_x_63:


//--------------------- .nv.shared.reserved.0     --------------------------
	.section	.nv.shared.reserved.0,"aw",@nobits
	.weak		__nv_reservedSMEM_offset_0_alias
	.size		__nv_reservedSMEM_offset_0_alias, 0, 64
	.other		__nv_reservedSMEM_offset_0_alias,@"STO_CUDA_RESERVED_SHARED STV_DEFAULT"
__nv_reservedSMEM_offset_0_alias:
	.zero		0
	.zero		64


//--------------------- .nv.shared._Z14v1_convolutionILi8ELi4ELi5ELi5ELi64ELi6ELi6ELi26ELi18EEvPfS0_S0_S0_iiiiiiiii --------------------------
	.section	.nv.shared._Z14v1_convolutionILi8ELi4ELi5ELi5ELi64ELi6ELi6ELi26ELi18EEvPfS0_S0_S0_iiiiiiiii,"aw",@nobits
	.sectionflags	@""
	.align	4
.nv.shared._Z14v1_convolutionILi8ELi4ELi5ELi5ELi64ELi6ELi6ELi26ELi18EEvPfS0_S0_S0_iiiiiiiii:
	.zero		3040


//--------------------- .nv.constant0._Z8reluGemvPfS_S_S_ii --------------------------
	.section	.nv.constant0._Z8reluGemvPfS_S_S_ii,"a",@progbits
	.sectionflags	@""
	.align	4
.nv.constant0._Z8reluGemvPfS_S_S_ii:
	.zero		936


//--------------------- .nv.constant0._Z10add_arraysPiS_S_i --------------------------
	.section	.nv.constant0._Z10add_arraysPiS_S_i,"a",@progbits
	.sectionflags	@""
	.align	4
.nv.constant0._Z10add_arraysPiS_S_i:
	.zero		924


//--------------------- .nv.constant0._Z14v1_convolutionILi8ELi4ELi5ELi5ELi64ELi6ELi6ELi26ELi18EEvPfS0_S0_S0_iiiiiiiii --------------------------
	.section	.nv.constant0._Z14v1_convolutionILi8ELi4ELi5ELi5ELi64ELi6ELi6ELi26ELi18EEvPfS0_S0_S0_iiiiiiiii,"a",@progbits
	.sectionflags	@""
	.align	4
.nv.constant0._Z14v1_convolutionILi8ELi4ELi5ELi5ELi64ELi6ELi6ELi26ELi18EEvPfS0_S0_S0_iiiiiiiii:
	.zero		964


//--------------------- SYMBOLS --------------------------

	.type		.nv.reservedSmem.offset0,@object
	.size		.nv.reservedSmem.offset0,0x4
	.type		.nv.reservedSmem.cap,@object
	.size		.nv.reservedSmem.cap,0x4
